// auto-generated by cutlass_sweep.gemm — config: {"arch": "sm_100", "cluster_m": 1, "cluster_n": 1, "dtype": "fp32", "dtype_b": "fp32", "layout": "nt", "stages": 7, "tile_k": 32, "tile_m": 64, "tile_n": 128}
#include "cutlass/cutlass.h"
#include "cutlass/gemm/collective/collective_builder.hpp"
#include "cutlass/gemm/device/gemm_universal_adapter.h"
#include "cutlass/gemm/kernel/gemm_universal.hpp"
#include "cutlass/epilogue/collective/collective_builder.hpp"

using ElemA = float;
using ElemB = float;
using ElemCD = float;
using Acc  = float;
using TileShape    = cute::Shape<cute::_64, cute::_128, cute::_32>;
using ClusterShape = cute::Shape<cute::_1, cute::_1, cute::_1>;

using CollectiveEpilogue = typename cutlass::epilogue::collective::CollectiveBuilder<
    cutlass::arch::Sm100, cutlass::arch::OpClassTensorOp,
    TileShape, ClusterShape,
    cutlass::epilogue::collective::EpilogueTileAuto,
    Acc, Acc,
    ElemCD, cutlass::layout::RowMajor, 128 / cutlass::sizeof_bits<ElemCD>::value,
    ElemCD, cutlass::layout::RowMajor, 128 / cutlass::sizeof_bits<ElemCD>::value,
    cutlass::epilogue::collective::EpilogueScheduleAuto
  >::CollectiveOp;

using CollectiveMainloop = typename cutlass::gemm::collective::CollectiveBuilder<
    cutlass::arch::Sm100, cutlass::arch::OpClassTensorOp,
    ElemA, cutlass::layout::RowMajor, 128 / cutlass::sizeof_bits<ElemA>::value,
    ElemB, cutlass::layout::ColumnMajor, 128 / cutlass::sizeof_bits<ElemB>::value,
    Acc,
    TileShape, ClusterShape,
    cutlass::gemm::collective::StageCount<7>,
    cutlass::gemm::collective::KernelScheduleAuto
  >::CollectiveOp;

using GemmKernel = cutlass::gemm::kernel::GemmUniversal<
    cute::Shape<int,int,int,int>,
    CollectiveMainloop,
    CollectiveEpilogue
>;
using Gemm = cutlass::gemm::device::GemmUniversalAdapter<GemmKernel>;

// Force the device kernel symbol into the cubin without needing a host main.
auto* _anchor = &cutlass::device_kernel<GemmKernel>;


// ===== COMPILED SASS (sm_100a) =====

	.target	sm_100a

	.elftype	@"ET_EXEC"


//--------------------- .note.nv.tkinfo           --------------------------
	.section	.note.nv.tkinfo,"",@"SHT_NOTE"
	.sectionflags	@"SHF_NOTE_NV_TKINFO"
	.tkinfo
        /*0018*/ 	.word	0x00000002
        /*0030*/ 	.string	""
        /*0030*/ 	.string	"ptxas"
        /*0030*/ 	.string	"Cuda compilation tools, release 13.0, V13.0.88"
        /*0030*/ 	.string	"Build cuda_13.0.r13.0/compiler.36424714_0"
        /*0030*/ 	.string	"-arch sm_100a -m 64 "



//--------------------- .note.nv.cuinfo           --------------------------
	.section	.note.nv.cuinfo,"",@"SHT_NOTE"
	.sectionflags	@"SHF_NOTE_NV_CUINFO"
        /*0018*/ 	.short	0x0002
        /*001a*/ 	.short	0x0064
        /*001c*/ 	.short	0x0082
	.zero		2


//--------------------- .nv.info                  --------------------------
	.section	.nv.info,"",@"SHT_CUDA_INFO"
	.align	4


	//----- nvinfo : EIATTR_REGCOUNT
	.align		4
        /*0000*/ 	.byte	0x04, 0x2f
        /*0002*/ 	.short	(.L_19 - .L_18)
	.align		4
.L_18:
        /*0004*/ 	.word	index@(_ZN7cutlass13device_kernelINS_4gemm6kernel13GemmUniversalIN4cute5tupleIJiiiiEEENS1_10collective13CollectiveMmaINS1_35MainloopSm100TmaUmmaWarpSpecializedILi7ELi2ELi4ENS5_IJNS4_1CILi1EEESB_SB_EEEEENS5_IJNSA_ILi64EEENSA_ILi128EEENSA_ILi32EEEEEEfNS5_IJlSB_lEEEfSI_NS4_8TiledMMAINS4_8MMA_AtomIJNS4_17SM100_MMA_TF32_SSINS_10tfloat32_tESM_fLi64ELi128ELNS4_4UMMA5MajorE0ELSO_0ELNSN_7ScaleInE0ELSP_0EEEEEENS4_6LayoutISC_NS5_IJNSA_ILi0EEEST_ST_EEEEENS5_IJNS4_10UnderscoreESW_SW_EEEEENS4_13SM90_TMA_LOADENS4_14ComposedLayoutINS4_7SwizzleILi3ELi4ELi3EEENS4_18smem_ptr_flag_bitsILi32EEENSS_INS5_IJNSA_ILi8EEESG_EEENS5_IJSG_SB_EEEEEEEvNS4_8identityESZ_S19_vS1A_EENS_8epilogue10collective18CollectiveEpilogueINS1C_23Sm100TmaWarpSpecializedILi4ELi2ELi16ELb1ELb0EEEJSH_NS5_IJNSS_ISE_SB_EENSS_ISG_SB_EEEEEfSI_fSI_NS1C_6fusion15FusionCallbacksIS1G_NS1K_17LinearCombinationIffffLNS_15FloatRoundStyleE2EEESH_S1J_JEEENS4_5SM1004TMEM4LOAD26SM100_TMEM_LOAD_16dp128b8xESZ_S19_NS4_17SM75_U32x4_LDSM_NENS4_14SM90_TMA_STOREES19_NS4_17SM90_U32x4_STSM_NENS4_39AutoVectorizingCopyWithAssumedAlignmentILi128EEEEEEvvEEEEvNT_6ParamsE)
        /*0008*/ 	.word	0x0000005e


	//----- nvinfo : EIATTR_FRAME_SIZE
	.align		4
.L_19:
        /*000c*/ 	.byte	0x04, 0x11
        /*000e*/ 	.short	(.L_21 - .L_20)
	.align		4
.L_20:
        /*0010*/ 	.word	index@($__internal_2_$__cuda_sm10x_tcgen05_guardrail_trap_unallocated_columns_being_dealloced)
        /*0014*/ 	.word	0x00000000


	//----- nvinfo : EIATTR_FRAME_SIZE
	.align		4
.L_21:
        /*0018*/ 	.byte	0x04, 0x11
        /*001a*/ 	.short	(.L_23 - .L_22)
	.align		4
.L_22:
        /*001c*/ 	.word	index@($__internal_1_$__cuda_sm10x_tcgen05_guardrail_trap_phase_invalid_during_alloc)
        /*0020*/ 	.word	0x00000000


	//----- nvinfo : EIATTR_FRAME_SIZE
	.align		4
.L_23:
        /*0024*/ 	.byte	0x04, 0x11
        /*0026*/ 	.short	(.L_25 - .L_24)
	.align		4
.L_24:
        /*0028*/ 	.word	index@($__internal_0_$__cuda_sm10x_tcgen05_guardrail_trap_col_being_dealloced_not_returned_by_alloc)
        /*002c*/ 	.word	0x00000000


	//----- nvinfo : EIATTR_FRAME_SIZE
	.align		4
.L_25:
        /*0030*/ 	.byte	0x04, 0x11
        /*0032*/ 	.short	(.L_27 - .L_26)
	.align		4
.L_26:
        /*0034*/ 	.word	index@(_ZN7cutlass13device_kernelINS_4gemm6kernel13GemmUniversalIN4cute5tupleIJiiiiEEENS1_10collective13CollectiveMmaINS1_35MainloopSm100TmaUmmaWarpSpecializedILi7ELi2ELi4ENS5_IJNS4_1CILi1EEESB_SB_EEEEENS5_IJNSA_ILi64EEENSA_ILi128EEENSA_ILi32EEEEEEfNS5_IJlSB_lEEEfSI_NS4_8TiledMMAINS4_8MMA_AtomIJNS4_17SM100_MMA_TF32_SSINS_10tfloat32_tESM_fLi64ELi128ELNS4_4UMMA5MajorE0ELSO_0ELNSN_7ScaleInE0ELSP_0EEEEEENS4_6LayoutISC_NS5_IJNSA_ILi0EEEST_ST_EEEEENS5_IJNS4_10UnderscoreESW_SW_EEEEENS4_13SM90_TMA_LOADENS4_14ComposedLayoutINS4_7SwizzleILi3ELi4ELi3EEENS4_18smem_ptr_flag_bitsILi32EEENSS_INS5_IJNSA_ILi8EEESG_EEENS5_IJSG_SB_EEEEEEEvNS4_8identityESZ_S19_vS1A_EENS_8epilogue10collective18CollectiveEpilogueINS1C_23Sm100TmaWarpSpecializedILi4ELi2ELi16ELb1ELb0EEEJSH_NS5_IJNSS_ISE_SB_EENSS_ISG_SB_EEEEEfSI_fSI_NS1C_6fusion15FusionCallbacksIS1G_NS1K_17LinearCombinationIffffLNS_15FloatRoundStyleE2EEESH_S1J_JEEENS4_5SM1004TMEM4LOAD26SM100_TMEM_LOAD_16dp128b8xESZ_S19_NS4_17SM75_U32x4_LDSM_NENS4_14SM90_TMA_STOREES19_NS4_17SM90_U32x4_STSM_NENS4_39AutoVectorizingCopyWithAssumedAlignmentILi128EEEEEEvvEEEEvNT_6ParamsE)
        /*0038*/ 	.word	0x00000000


	//----- nvinfo : EIATTR_MIN_STACK_SIZE
	.align		4
.L_27:
        /*003c*/ 	.byte	0x04, 0x12
        /*003e*/ 	.short	(.L_29 - .L_28)
	.align		4
.L_28:
        /*0040*/ 	.word	index@(_ZN7cutlass13device_kernelINS_4gemm6kernel13GemmUniversalIN4cute5tupleIJiiiiEEENS1_10collective13CollectiveMmaINS1_35MainloopSm100TmaUmmaWarpSpecializedILi7ELi2ELi4ENS5_IJNS4_1CILi1EEESB_SB_EEEEENS5_IJNSA_ILi64EEENSA_ILi128EEENSA_ILi32EEEEEEfNS5_IJlSB_lEEEfSI_NS4_8TiledMMAINS4_8MMA_AtomIJNS4_17SM100_MMA_TF32_SSINS_10tfloat32_tESM_fLi64ELi128ELNS4_4UMMA5MajorE0ELSO_0ELNSN_7ScaleInE0ELSP_0EEEEEENS4_6LayoutISC_NS5_IJNSA_ILi0EEEST_ST_EEEEENS5_IJNS4_10UnderscoreESW_SW_EEEEENS4_13SM90_TMA_LOADENS4_14ComposedLayoutINS4_7SwizzleILi3ELi4ELi3EEENS4_18smem_ptr_flag_bitsILi32EEENSS_INS5_IJNSA_ILi8EEESG_EEENS5_IJSG_SB_EEEEEEEvNS4_8identityESZ_S19_vS1A_EENS_8epilogue10collective18CollectiveEpilogueINS1C_23Sm100TmaWarpSpecializedILi4ELi2ELi16ELb1ELb0EEEJSH_NS5_IJNSS_ISE_SB_EENSS_ISG_SB_EEEEEfSI_fSI_NS1C_6fusion15FusionCallbacksIS1G_NS1K_17LinearCombinationIffffLNS_15FloatRoundStyleE2EEESH_S1J_JEEENS4_5SM1004TMEM4LOAD26SM100_TMEM_LOAD_16dp128b8xESZ_S19_NS4_17SM75_U32x4_LDSM_NENS4_14SM90_TMA_STOREES19_NS4_17SM90_U32x4_STSM_NENS4_39AutoVectorizingCopyWithAssumedAlignmentILi128EEEEEEvvEEEEvNT_6ParamsE)
        /*0044*/ 	.word	0x00000000
.L_29:


//--------------------- .nv.compat                --------------------------
	.section	.nv.compat,"",@"SHT_CUDA_COMPAT_INFO"
	.align	4
        /*0000*/ 	.byte	0x02, 0x09, 0x01, 0x00, 0x02, 0x02, 0x02, 0x00, 0x02, 0x05, 0x05, 0x00, 0x03, 0x07, 0x01, 0x01
        /*0010*/ 	.byte	0x02, 0x03, 0x01, 0x00, 0x02, 0x06, 0x01, 0x00, 0x04, 0x0b, 0x08, 0x00, 0x09, 0x00, 0x00, 0x00
        /*0020*/ 	.byte	0x00, 0x00, 0x00, 0x00


//--------------------- .nv.info._ZN7cutlass13device_kernelINS_4gemm6kernel13GemmUniversalIN4cute5tupleIJiiiiEEENS1_10collective13CollectiveMmaINS1_35MainloopSm100TmaUmmaWarpSpecializedILi7ELi2ELi4ENS5_IJNS4_1CILi1EEESB_SB_EEEEENS5_IJNSA_ILi64EEENSA_ILi128EEENSA_ILi32EEEEEEfNS5_IJlSB_lEEEfSI_NS4_8TiledMMAINS4_8MMA_AtomIJNS4_17SM100_MMA_TF32_SSINS_10tfloat32_tESM_fLi64ELi128ELNS4_4UMMA5MajorE0ELSO_0ELNSN_7ScaleInE0ELSP_0EEEEEENS4_6LayoutISC_NS5_IJNSA_ILi0EEEST_ST_EEEEENS5_IJNS4_10UnderscoreESW_SW_EEEEENS4_13SM90_TMA_LOADENS4_14ComposedLayoutINS4_7SwizzleILi3ELi4ELi3EEENS4_18smem_ptr_flag_bitsILi32EEENSS_INS5_IJNSA_ILi8EEESG_EEENS5_IJSG_SB_EEEEEEEvNS4_8identityESZ_S19_vS1A_EENS_8epilogue10collective18CollectiveEpilogueINS1C_23Sm100TmaWarpSpecializedILi4ELi2ELi16ELb1ELb0EEEJSH_NS5_IJNSS_ISE_SB_EENSS_ISG_SB_EEEEEfSI_fSI_NS1C_6fusion15FusionCallbacksIS1G_NS1K_17LinearCombinationIffffLNS_15FloatRoundStyleE2EEESH_S1J_JEEENS4_5SM1004TMEM4LOAD26SM100_TMEM_LOAD_16dp128b8xESZ_S19_NS4_17SM75_U32x4_LDSM_NENS4_14SM90_TMA_STOREES19_NS4_17SM90_U32x4_STSM_NENS4_39AutoVectorizingCopyWithAssumedAlignmentILi128EEEEEEvvEEEEvNT_6ParamsE --------------------------
	.section	.nv.info._ZN7cutlass13device_kernelINS_4gemm6kernel13GemmUniversalIN4cute5tupleIJiiiiEEENS1_10collective13CollectiveMmaINS1_35MainloopSm100TmaUmmaWarpSpecializedILi7ELi2ELi4ENS5_IJNS4_1CILi1EEESB_SB_EEEEENS5_IJNSA_ILi64EEENSA_ILi128EEENSA_ILi32EEEEEEfNS5_IJlSB_lEEEfSI_NS4_8TiledMMAINS4_8MMA_AtomIJNS4_17SM100_MMA_TF32_SSINS_10tfloat32_tESM_fLi64ELi128ELNS4_4UMMA5MajorE0ELSO_0ELNSN_7ScaleInE0ELSP_0EEEEEENS4_6LayoutISC_NS5_IJNSA_ILi0EEEST_ST_EEEEENS5_IJNS4_10UnderscoreESW_SW_EEEEENS4_13SM90_TMA_LOADENS4_14ComposedLayoutINS4_7SwizzleILi3ELi4ELi3EEENS4_18smem_ptr_flag_bitsILi32EEENSS_INS5_IJNSA_ILi8EEESG_EEENS5_IJSG_SB_EEEEEEEvNS4_8identityESZ_S19_vS1A_EENS_8epilogue10collective18CollectiveEpilogueINS1C_23Sm100TmaWarpSpecializedILi4ELi2ELi16ELb1ELb0EEEJSH_NS5_IJNSS_ISE_SB_EENSS_ISG_SB_EEEEEfSI_fSI_NS1C_6fusion15FusionCallbacksIS1G_NS1K_17LinearCombinationIffffLNS_15FloatRoundStyleE2EEESH_S1J_JEEENS4_5SM1004TMEM4LOAD26SM100_TMEM_LOAD_16dp128b8xESZ_S19_NS4_17SM75_U32x4_LDSM_NENS4_14SM90_TMA_STOREES19_NS4_17SM90_U32x4_STSM_NENS4_39AutoVectorizingCopyWithAssumedAlignmentILi128EEEEEEvvEEEEvNT_6ParamsE,"",@"SHT_CUDA_INFO"
	.sectionflags	@""
	.align	4


	//----- nvinfo : EIATTR_CUDA_API_VERSION
	.align		4
        /*0000*/ 	.byte	0x04, 0x37
        /*0002*/ 	.short	(.L_31 - .L_30)
.L_30:
        /*0004*/ 	.word	0x00000082


	//----- nvinfo : EIATTR_KPARAM_INFO
	.align		4
.L_31:
        /*0008*/ 	.byte	0x04, 0x17
        /*000a*/ 	.short	(.L_33 - .L_32)
.L_32:
        /*000c*/ 	.word	0x00000000
        /*0010*/ 	.short	0x0000
        /*0012*/ 	.short	0x0000
        /*0014*/ 	.byte	0x00, 0xf0, 0x01, 0x20


	//----- nvinfo : EIATTR_AT_ENTRY_FRAGMENTS
	.align		4
.L_33:
        /*0018*/ 	.byte	0x04, 0x4f
        /*001a*/ 	.short	(.L_35 - .L_34)


	//   ....[0]....
.L_34:
        /*001c*/ 	.word	0x00000006


	//----- nvinfo : EIATTR_RESERVED_SMEM_USED
	.align		4
.L_35:
        /*0020*/ 	.byte	0x01, 0x41
	.zero		2


	//----- nvinfo : EIATTR_SPARSE_MMA_MASK
	.align		4
        /*0024*/ 	.byte	0x03, 0x50
        /*0026*/ 	.short	0x0000


	//----- nvinfo : EIATTR_TCGEN05_1CTA_USED
	.align		4
        /*0028*/ 	.byte	0x01, 0x51
	.zero		2


	//----- nvinfo : EIATTR_MAXREG_COUNT
	.align		4
        /*002c*/ 	.byte	0x03, 0x1b
        /*002e*/ 	.short	0x00ff


	//----- nvinfo : EIATTR_NUM_BARRIERS
	.align		4
        /*0030*/ 	.byte	0x02, 0x4c
        /*0032*/ 	.byte	0x07
	.zero		1


	//----- nvinfo : EIATTR_EXTERNS
	.align		4
        /*0034*/ 	.byte	0x04, 0x0f
        /*0036*/ 	.short	(.L_37 - .L_36)


	//   ....[0]....
	.align		4
.L_36:
        /*0038*/ 	.word	index@(__assertfail)


	//----- nvinfo : EIATTR_MERCURY_ISA_VERSION
	.align		4
.L_37:
        /*003c*/ 	.byte	0x03, 0x5f
        /*003e*/ 	.short	0x0101


	//----- nvinfo : EIATTR_INT_WARP_WIDE_INSTR_OFFSETS
	.align		4
        /*0040*/ 	.byte	0x04, 0x31
        /*0042*/ 	.short	(.L_39 - .L_38)


	//   ....[0]....
.L_38:
        /*0044*/ 	.word	0x00001e40


	//   ....[1]....
        /*0048*/ 	.word	0x00003a90


	//   ....[2]....
        /*004c*/ 	.word	0x00003ac0


	//   ....[3]....
        /*0050*/ 	.word	0x00003b10


	//   ....[4]....
        /*0054*/ 	.word	0x00004420


	//   ....[5]....
        /*0058*/ 	.word	0x00004480


	//   ....[6]....
        /*005c*/ 	.word	0x00004560


	//   ....[7]....
        /*0060*/ 	.word	0x000045d0


	//   ....[8]....
        /*0064*/ 	.word	0x000046e0


	//   ....[9]....
        /*0068*/ 	.word	0x00004770


	//   ....[10]....
        /*006c*/ 	.word	0x00004940


	//   ....[11]....
        /*0070*/ 	.word	0x00004aa0


	//----- nvinfo : EIATTR_COOP_GROUP_MASK_REGIDS
	.align		4
.L_39:
        /*0074*/ 	.byte	0x04, 0x29
        /*0076*/ 	.short	(.L_41 - .L_40)


	//   ....[0]....
.L_40:
        /*0078*/ 	.word	0xffffffff


	//   ....[1]....
        /*007c*/ 	.word	0xffffffff


	//   ....[2]....
        /*0080*/ 	.word	0xffffffff


	//   ....[3]....
        /*0084*/ 	.word	0xffffffff


	//   ....[4]....
        /*0088*/ 	.word	0xffffffff


	//   ....[5]....
        /*008c*/ 	.word	0xffffffff


	//   ....[6]....
        /*0090*/ 	.word	0xffffffff


	//   ....[7]....
        /*0094*/ 	.word	0xffffffff


	//   ....[8]....
        /*0098*/ 	.word	0xffffffff


	//   ....[9]....
        /*009c*/ 	.word	0xffffffff


	//   ....[10]....
        /*00a0*/ 	.word	0xffffffff


	//   ....[11]....
        /*00a4*/ 	.word	0xffffffff


	//   ....[12]....
        /*00a8*/ 	.word	0xffffffff


	//----- nvinfo : EIATTR_COOP_GROUP_INSTR_OFFSETS
	.align		4
.L_41:
        /*00ac*/ 	.byte	0x04, 0x28
        /*00ae*/ 	.short	(.L_43 - .L_42)


	//   ....[0]....
.L_42:
        /*00b0*/ 	.word	0x00000090


	//   ....[1]....
        /*00b4*/ 	.word	0x000004d0


	//   ....[2]....
        /*00b8*/ 	.word	0x000006a0


	//   ....[3]....
        /*00bc*/ 	.word	0x00000840


	//   ....[4]....
        /*00c0*/ 	.word	0x00000940


	//   ....[5]....
        /*00c4*/ 	.word	0x00000ab0


	//   ....[6]....
        /*00c8*/ 	.word	0x00000c50


	//   ....[7]....
        /*00cc*/ 	.word	0x00001d20


	//   ....[8]....
        /*00d0*/ 	.word	0x00002cb0


	//   ....[9]....
        /*00d4*/ 	.word	0x00002ec0


	//   ....[10]....
        /*00d8*/ 	.word	0x00002ef0


	//   ....[11]....
        /*00dc*/ 	.word	0x00003980


	//   ....[12]....
        /*00e0*/ 	.word	0x00003bb0


	//----- nvinfo : EIATTR_VRC_CTA_INIT_COUNT
	.align		4
.L_43:
        /*00e4*/ 	.byte	0x02, 0x4a
        /*00e6*/ 	.byte	0x80
	.zero		1


	//----- nvinfo : EIATTR_SYSCALL_OFFSETS
	.align		4
        /*00e8*/ 	.byte	0x04, 0x46
        /*00ea*/ 	.short	(.L_45 - .L_44)


	//   ....[0]....
.L_44:
        /*00ec*/ 	.word	0x00005560


	//   ....[1]....
        /*00f0*/ 	.word	0x00005650


	//   ....[2]....
        /*00f4*/ 	.word	0x00005e80


	//   ....[3]....
        /*00f8*/ 	.word	0x00006640


	//   ....[4]....
        /*00fc*/ 	.word	0x00006da0


	//   ....[5]....
        /*0100*/ 	.word	0x00007500


	//----- nvinfo : EIATTR_MBARRIER_INSTR_OFFSETS
	.align		4
.L_45:
        /*0104*/ 	.byte	0x04, 0x39
        /*0106*/ 	.short	(.L_47 - .L_46)


	//   ....[0]....
.L_46:
        /*0108*/ 	.word	0x000005b0
        /*010c*/ 	.word	0x000000ff
        /*0110*/ 	.word	0x00000000
        /*0114*/ 	.short	0x0100
        /*0116*/ 	.byte	0x05
	.zero		1


	//   ....[1]....
        /*0118*/ 	.word	0x000005c0
        /*011c*/ 	.word	0x000000ff
        /*0120*/ 	.word	0x00000038
        /*0124*/ 	.short	0x0100
        /*0126*/ 	.byte	0x05
	.zero		1


	//   ....[2]....
        /*0128*/ 	.word	0x000005d0
        /*012c*/ 	.word	0x000000ff
        /*0130*/ 	.word	0x00000008
        /*0134*/ 	.short	0x0100
        /*0136*/ 	.byte	0x05
	.zero		1


	//   ....[3]....
        /*0138*/ 	.word	0x000005e0
        /*013c*/ 	.word	0x000000ff
        /*0140*/ 	.word	0x00000040
        /*0144*/ 	.short	0x0100
        /*0146*/ 	.byte	0x05
	.zero		1


	//   ....[4]....
        /*0148*/ 	.word	0x000005f0
        /*014c*/ 	.word	0x000000ff
        /*0150*/ 	.word	0x00000010
        /*0154*/ 	.short	0x0100
        /*0156*/ 	.byte	0x05
	.zero		1


	//   ....[5]....
        /*0158*/ 	.word	0x00000600
        /*015c*/ 	.word	0x000000ff
        /*0160*/ 	.word	0x00000048
        /*0164*/ 	.short	0x0100
        /*0166*/ 	.byte	0x05
	.zero		1


	//   ....[6]....
        /*0168*/ 	.word	0x00000610
        /*016c*/ 	.word	0x000000ff
        /*0170*/ 	.word	0x00000018
        /*0174*/ 	.short	0x0100
        /*0176*/ 	.byte	0x05
	.zero		1


	//   ....[7]....
        /*0178*/ 	.word	0x00000620
        /*017c*/ 	.word	0x000000ff
        /*0180*/ 	.word	0x00000050
        /*0184*/ 	.short	0x0100
        /*0186*/ 	.byte	0x05
	.zero		1


	//   ....[8]....
        /*0188*/ 	.word	0x00000630
        /*018c*/ 	.word	0x000000ff
        /*0190*/ 	.word	0x00000020
        /*0194*/ 	.short	0x0100
        /*0196*/ 	.byte	0x05
	.zero		1


	//   ....[9]....
        /*0198*/ 	.word	0x00000640
        /*019c*/ 	.word	0x000000ff
        /*01a0*/ 	.word	0x00000058
        /*01a4*/ 	.short	0x0100
        /*01a6*/ 	.byte	0x05
	.zero		1


	//   ....[10]....
        /*01a8*/ 	.word	0x00000650
        /*01ac*/ 	.word	0x000000ff
        /*01b0*/ 	.word	0x00000028
        /*01b4*/ 	.short	0x0100
        /*01b6*/ 	.byte	0x05
	.zero		1


	//   ....[11]....
        /*01b8*/ 	.word	0x00000660
        /*01bc*/ 	.word	0x000000ff
        /*01c0*/ 	.word	0x00000060
        /*01c4*/ 	.short	0x0100
        /*01c6*/ 	.byte	0x05
	.zero		1


	//   ....[12]....
        /*01c8*/ 	.word	0x00000670
        /*01cc*/ 	.word	0x000000ff
        /*01d0*/ 	.word	0x00000030
        /*01d4*/ 	.short	0x0100
        /*01d6*/ 	.byte	0x05
	.zero		1


	//   ....[13]....
        /*01d8*/ 	.word	0x00000680
        /*01dc*/ 	.word	0x000000ff
        /*01e0*/ 	.word	0x00000068
        /*01e4*/ 	.short	0x0100
        /*01e6*/ 	.byte	0x05
	.zero		1


	//   ....[14]....
        /*01e8*/ 	.word	0x000007b0
        /*01ec*/ 	.word	0x000000ff
        /*01f0*/ 	.word	0x00000070
        /*01f4*/ 	.short	0x0100
        /*01f6*/ 	.byte	0x07
	.zero		1


	//   ....[15]....
        /*01f8*/ 	.word	0x000007c0
        /*01fc*/ 	.word	0x000000ff
        /*0200*/ 	.word	0x00000090
        /*0204*/ 	.short	0x0100
        /*0206*/ 	.byte	0x07
	.zero		1


	//   ....[16]....
        /*0208*/ 	.word	0x000007d0
        /*020c*/ 	.word	0x000000ff
        /*0210*/ 	.word	0x00000078
        /*0214*/ 	.short	0x0100
        /*0216*/ 	.byte	0x07
	.zero		1


	//   ....[17]....
        /*0218*/ 	.word	0x000007e0
        /*021c*/ 	.word	0x000000ff
        /*0220*/ 	.word	0x00000098
        /*0224*/ 	.short	0x0100
        /*0226*/ 	.byte	0x07
	.zero		1


	//   ....[18]....
        /*0228*/ 	.word	0x000007f0
        /*022c*/ 	.word	0x000000ff
        /*0230*/ 	.word	0x00000080
        /*0234*/ 	.short	0x0100
        /*0236*/ 	.byte	0x07
	.zero		1


	//   ....[19]....
        /*0238*/ 	.word	0x00000800
        /*023c*/ 	.word	0x000000ff
        /*0240*/ 	.word	0x000000a0
        /*0244*/ 	.short	0x0100
        /*0246*/ 	.byte	0x07
	.zero		1


	//   ....[20]....
        /*0248*/ 	.word	0x00000810
        /*024c*/ 	.word	0x000000ff
        /*0250*/ 	.word	0x00000088
        /*0254*/ 	.short	0x0100
        /*0256*/ 	.byte	0x07
	.zero		1


	//   ....[21]....
        /*0258*/ 	.word	0x00000820
        /*025c*/ 	.word	0x000000ff
        /*0260*/ 	.word	0x000000a8
        /*0264*/ 	.short	0x0100
        /*0266*/ 	.byte	0x07
	.zero		1


	//   ....[22]....
        /*0268*/ 	.word	0x00000910
        /*026c*/ 	.word	0x000000ff
        /*0270*/ 	.word	0x000000b0
        /*0274*/ 	.short	0x0100
        /*0276*/ 	.byte	0x05
	.zero		1


	//   ....[23]....
        /*0278*/ 	.word	0x00000920
        /*027c*/ 	.word	0x000000ff
        /*0280*/ 	.word	0x000000b8
        /*0284*/ 	.short	0x0100
        /*0286*/ 	.byte	0x05
	.zero		1


	//   ....[24]....
        /*0288*/ 	.word	0x00000a60
        /*028c*/ 	.word	0x000000ff
        /*0290*/ 	.word	0x000000c0
        /*0294*/ 	.short	0x0100
        /*0296*/ 	.byte	0x05
	.zero		1


	//   ....[25]....
        /*0298*/ 	.word	0x00000a70
        /*029c*/ 	.word	0x000000ff
        /*02a0*/ 	.word	0x000000d0
        /*02a4*/ 	.short	0x0100
        /*02a6*/ 	.byte	0x05
	.zero		1


	//   ....[26]....
        /*02a8*/ 	.word	0x00000a80
        /*02ac*/ 	.word	0x000000ff
        /*02b0*/ 	.word	0x000000c8
        /*02b4*/ 	.short	0x0100
        /*02b6*/ 	.byte	0x05
	.zero		1


	//   ....[27]....
        /*02b8*/ 	.word	0x00000a90
        /*02bc*/ 	.word	0x000000ff
        /*02c0*/ 	.word	0x000000d8
        /*02c4*/ 	.short	0x0100
        /*02c6*/ 	.byte	0x05
	.zero		1


	//   ....[28]....
        /*02c8*/ 	.word	0x00000bc0
        /*02cc*/ 	.word	0x000000ff
        /*02d0*/ 	.word	0x000000e0
        /*02d4*/ 	.short	0x0100
        /*02d6*/ 	.byte	0x07
	.zero		1


	//   ....[29]....
        /*02d8*/ 	.word	0x00000bd0
        /*02dc*/ 	.word	0x000000ff
        /*02e0*/ 	.word	0x00000100
        /*02e4*/ 	.short	0x0100
        /*02e6*/ 	.byte	0x07
	.zero		1


	//   ....[30]....
        /*02e8*/ 	.word	0x00000be0
        /*02ec*/ 	.word	0x000000ff
        /*02f0*/ 	.word	0x000000e8
        /*02f4*/ 	.short	0x0100
        /*02f6*/ 	.byte	0x07
	.zero		1


	//   ....[31]....
        /*02f8*/ 	.word	0x00000bf0
        /*02fc*/ 	.word	0x000000ff
        /*0300*/ 	.word	0x00000108
        /*0304*/ 	.short	0x0100
        /*0306*/ 	.byte	0x07
	.zero		1


	//   ....[32]....
        /*0308*/ 	.word	0x00000c00
        /*030c*/ 	.word	0x000000ff
        /*0310*/ 	.word	0x000000f0
        /*0314*/ 	.short	0x0100
        /*0316*/ 	.byte	0x07
	.zero		1


	//   ....[33]....
        /*0318*/ 	.word	0x00000c10
        /*031c*/ 	.word	0x000000ff
        /*0320*/ 	.word	0x00000110
        /*0324*/ 	.short	0x0100
        /*0326*/ 	.byte	0x07
	.zero		1


	//   ....[34]....
        /*0328*/ 	.word	0x00000c20
        /*032c*/ 	.word	0x000000ff
        /*0330*/ 	.word	0x000000f8
        /*0334*/ 	.short	0x0100
        /*0336*/ 	.byte	0x07
	.zero		1


	//   ....[35]....
        /*0338*/ 	.word	0x00000c30
        /*033c*/ 	.word	0x000000ff
        /*0340*/ 	.word	0x00000118
        /*0344*/ 	.short	0x0100
        /*0346*/ 	.byte	0x07
	.zero		1


	//   ....[36]....
        /*0348*/ 	.word	0x00000d20
        /*034c*/ 	.word	0x000000ff
        /*0350*/ 	.word	0x00000120
        /*0354*/ 	.short	0x0100
        /*0356*/ 	.byte	0x05
	.zero		1


	//   ....[37]....
        /*0358*/ 	.word	0x00000d30
        /*035c*/ 	.word	0x000000ff
        /*0360*/ 	.word	0x00000130
        /*0364*/ 	.short	0x0100
        /*0366*/ 	.byte	0x05
	.zero		1


	//   ....[38]....
        /*0368*/ 	.word	0x00000d40
        /*036c*/ 	.word	0x000000ff
        /*0370*/ 	.word	0x00000128
        /*0374*/ 	.short	0x0100
        /*0376*/ 	.byte	0x05
	.zero		1


	//   ....[39]....
        /*0378*/ 	.word	0x00000d50
        /*037c*/ 	.word	0x000000ff
        /*0380*/ 	.word	0x00000138
        /*0384*/ 	.short	0x0100
        /*0386*/ 	.byte	0x05
	.zero		1


	//   ....[40]....
        /*0388*/ 	.word	0x00001620
        /*038c*/ 	.word	0x00000002
        /*0390*/ 	.word	0x00000130
        /*0394*/ 	.short	0x010a
        /*0396*/ 	.byte	0xff
	.zero		1


	//   ....[41]....
        /*0398*/ 	.word	0x00001650
        /*039c*/ 	.word	0x00000002
        /*03a0*/ 	.word	0x00000120
        /*03a4*/ 	.short	0x0101
        /*03a6*/ 	.byte	0xff
	.zero		1


	//   ....[42]....
        /*03a8*/ 	.word	0x00001720
        /*03ac*/ 	.word	0x000000ff
        /*03b0*/ 	.word	0x00000038
        /*03b4*/ 	.short	0x010a
        /*03b6*/ 	.byte	0x08
	.zero		1


	//   ....[43]....
        /*03b8*/ 	.word	0x000017c0
        /*03bc*/ 	.word	0x000000ff
        /*03c0*/ 	.word	0x00000038
        /*03c4*/ 	.short	0x010a
        /*03c6*/ 	.byte	0x21
	.zero		1


	//   ....[44]....
        /*03c8*/ 	.word	0x00001910
        /*03cc*/ 	.word	0x000000ff
        /*03d0*/ 	.word	0x00000038
        /*03d4*/ 	.short	0x010a
        /*03d6*/ 	.byte	0x08
	.zero		1


	//   ....[45]....
        /*03d8*/ 	.word	0x00001a20
        /*03dc*/ 	.word	0x000000ff
        /*03e0*/ 	.word	0x000000b8
        /*03e4*/ 	.short	0x0101
        /*03e6*/ 	.byte	0x04
	.zero		1


	//   ....[46]....
        /*03e8*/ 	.word	0x00001a40
        /*03ec*/ 	.word	0x000000ff
        /*03f0*/ 	.word	0x00000038
        /*03f4*/ 	.short	0x010a
        /*03f6*/ 	.byte	0x08
	.zero		1


	//   ....[47]....
        /*03f8*/ 	.word	0x00001ac0
        /*03fc*/ 	.word	0x000000ff
        /*0400*/ 	.word	0x00000038
        /*0404*/ 	.short	0x010a
        /*0406*/ 	.byte	0x11
	.zero		1


	//   ....[48]....
        /*0408*/ 	.word	0x00001c10
        /*040c*/ 	.word	0x000000ff
        /*0410*/ 	.word	0x00000038
        /*0414*/ 	.short	0x010a
        /*0416*/ 	.byte	0x08
	.zero		1


	//   ....[49]....
        /*0418*/ 	.word	0x00001d50
        /*041c*/ 	.word	0x00000002
        /*0420*/ 	.word	0x000000c0
        /*0424*/ 	.short	0x010a
        /*0426*/ 	.byte	0xff
	.zero		1


	//   ....[50]....
        /*0428*/ 	.word	0x00001e10
        /*042c*/ 	.word	0x00000002
        /*0430*/ 	.word	0x00000000
        /*0434*/ 	.short	0x0101
        /*0436*/ 	.byte	0xff
	.zero		1


	//   ....[51]....
        /*0438*/ 	.word	0x00002370
        /*043c*/ 	.word	0x000000ff
        /*0440*/ 	.word	0x00000000
        /*0444*/ 	.short	0x010a
        /*0446*/ 	.byte	0x05
	.zero		1


	//   ....[52]....
        /*0448*/ 	.word	0x00002400
        /*044c*/ 	.word	0x000000ff
        /*0450*/ 	.word	0x00000000
        /*0454*/ 	.short	0x010a
        /*0456*/ 	.byte	0x05
	.zero		1


	//   ....[53]....
        /*0458*/ 	.word	0x00002490
        /*045c*/ 	.word	0x000000ff
        /*0460*/ 	.word	0x00000000
        /*0464*/ 	.short	0x010a
        /*0466*/ 	.byte	0x05
	.zero		1


	//   ....[54]....
        /*0468*/ 	.word	0x00002520
        /*046c*/ 	.word	0x000000ff
        /*0470*/ 	.word	0x00000000
        /*0474*/ 	.short	0x010a
        /*0476*/ 	.byte	0x05
	.zero		1


	//   ....[55]....
        /*0478*/ 	.word	0x000025b0
        /*047c*/ 	.word	0x000000ff
        /*0480*/ 	.word	0x00000000
        /*0484*/ 	.short	0x010a
        /*0486*/ 	.byte	0x05
	.zero		1


	//   ....[56]....
        /*0488*/ 	.word	0x00002640
        /*048c*/ 	.word	0x000000ff
        /*0490*/ 	.word	0x00000000
        /*0494*/ 	.short	0x010a
        /*0496*/ 	.byte	0x05
	.zero		1


	//   ....[57]....
        /*0498*/ 	.word	0x000026e0
        /*049c*/ 	.word	0x00000000
        /*04a0*/ 	.word	0x00000000
        /*04a4*/ 	.short	0x010a
        /*04a6*/ 	.byte	0xff
	.zero		1


	//   ....[58]....
        /*04a8*/ 	.word	0x00002800
        /*04ac*/ 	.word	0x00000000
        /*04b0*/ 	.word	0x00000120
        /*04b4*/ 	.short	0x010a
        /*04b6*/ 	.byte	0xff
	.zero		1


	//   ....[59]....
        /*04b8*/ 	.word	0x00002870
        /*04bc*/ 	.word	0x00000000
        /*04c0*/ 	.word	0x00000000
        /*04c4*/ 	.short	0x0101
        /*04c6*/ 	.byte	0xff
	.zero		1


	//   ....[60]....
        /*04c8*/ 	.word	0x00002890
        /*04cc*/ 	.word	0x000000ff
        /*04d0*/ 	.word	0x000000d0
        /*04d4*/ 	.short	0x010a
        /*04d6*/ 	.byte	0x05
	.zero		1


	//   ....[61]....
        /*04d8*/ 	.word	0x000029b0
        /*04dc*/ 	.word	0x00000000
        /*04e0*/ 	.word	0x000000c0
        /*04e4*/ 	.short	0x010a
        /*04e6*/ 	.byte	0xff
	.zero		1


	//   ....[62]....
        /*04e8*/ 	.word	0x00002ab0
        /*04ec*/ 	.word	0x00000000
        /*04f0*/ 	.word	0x00000000
        /*04f4*/ 	.short	0x0101
        /*04f6*/ 	.byte	0xff
	.zero		1


	//   ....[63]....
        /*04f8*/ 	.word	0x00002b40
        /*04fc*/ 	.word	0x000000ff
        /*0500*/ 	.word	0x000000d0
        /*0504*/ 	.short	0x0106
        /*0506*/ 	.byte	0x05
	.zero		1


	//   ....[64]....
        /*0508*/ 	.word	0x00002b60
        /*050c*/ 	.word	0x000000ff
        /*0510*/ 	.word	0x000000d0
        /*0514*/ 	.short	0x010a
        /*0516*/ 	.byte	0x05
	.zero		1


	//   ....[65]....
        /*0518*/ 	.word	0x00002bf0
        /*051c*/ 	.word	0x000000ff
        /*0520*/ 	.word	0x000000d0
        /*0524*/ 	.short	0x0106
        /*0526*/ 	.byte	0x04
	.zero		1


	//   ....[66]....
        /*0528*/ 	.word	0x00002c30
        /*052c*/ 	.word	0x00000000
        /*0530*/ 	.word	0x000000d0
        /*0534*/ 	.short	0x010a
        /*0536*/ 	.byte	0xff
	.zero		1


	//   ....[67]....
        /*0538*/ 	.word	0x00003170
        /*053c*/ 	.word	0x00000000
        /*0540*/ 	.word	0x000000c0
        /*0544*/ 	.short	0x010a
        /*0546*/ 	.byte	0xff
	.zero		1


	//   ....[68]....
        /*0548*/ 	.word	0x00003270
        /*054c*/ 	.word	0x00000003
        /*0550*/ 	.word	0x00000000
        /*0554*/ 	.short	0x0101
        /*0556*/ 	.byte	0xff
	.zero		1


	//   ....[69]....
        /*0558*/ 	.word	0x00003280
        /*055c*/ 	.word	0x000000ff
        /*0560*/ 	.word	0x00000000
        /*0564*/ 	.short	0x010a
        /*0566*/ 	.byte	0x06
	.zero		1


	//   ....[70]....
        /*0568*/ 	.word	0x00003300
        /*056c*/ 	.word	0x000000ff
        /*0570*/ 	.word	0x00000100
        /*0574*/ 	.short	0x010a
        /*0576*/ 	.byte	0x07
	.zero		1


	//   ....[71]....
        /*0578*/ 	.word	0x000033e0
        /*057c*/ 	.word	0x000000ff
        /*0580*/ 	.word	0x00000000
        /*0584*/ 	.short	0x010a
        /*0586*/ 	.byte	0x06
	.zero		1


	//   ....[72]....
        /*0588*/ 	.word	0x00003510
        /*058c*/ 	.word	0x000000ff
        /*0590*/ 	.word	0x00000000
        /*0594*/ 	.short	0x010a
        /*0596*/ 	.byte	0x1a
	.zero		1


	//   ....[73]....
        /*0598*/ 	.word	0x000037b0
        /*059c*/ 	.word	0x000000ff
        /*05a0*/ 	.word	0x00000000
        /*05a4*/ 	.short	0x010a
        /*05a6*/ 	.byte	0x06
	.zero		1


	//   ....[74]....
        /*05a8*/ 	.word	0x00003840
        /*05ac*/ 	.word	0x000000ff
        /*05b0*/ 	.word	0x00000000
        /*05b4*/ 	.short	0x010a
        /*05b6*/ 	.byte	0x06
	.zero		1


	//   ....[75]....
        /*05b8*/ 	.word	0x000038d0
        /*05bc*/ 	.word	0x000000ff
        /*05c0*/ 	.word	0x00000000
        /*05c4*/ 	.short	0x010a
        /*05c6*/ 	.byte	0x06
	.zero		1


	//   ....[76]....
        /*05c8*/ 	.word	0x00003960
        /*05cc*/ 	.word	0x000000ff
        /*05d0*/ 	.word	0x00000000
        /*05d4*/ 	.short	0x010a
        /*05d6*/ 	.byte	0x07
	.zero		1


	//   ....[77]....
        /*05d8*/ 	.word	0x00003dd0
        /*05dc*/ 	.word	0x00000000
        /*05e0*/ 	.word	0x000000c0
        /*05e4*/ 	.short	0x010a
        /*05e6*/ 	.byte	0xff
	.zero		1


	//   ....[78]....
        /*05e8*/ 	.word	0x00003e90
        /*05ec*/ 	.word	0x00000000
        /*05f0*/ 	.word	0x00000000
        /*05f4*/ 	.short	0x0101
        /*05f6*/ 	.byte	0xff
	.zero		1


	//   ....[79]....
        /*05f8*/ 	.word	0x000041b0
        /*05fc*/ 	.word	0x000000ff
        /*0600*/ 	.word	0x000000b8
        /*0604*/ 	.short	0x010a
        /*0606*/ 	.byte	0x07
	.zero		1


	//   ....[80]....
        /*0608*/ 	.word	0x000043a0
        /*060c*/ 	.word	0x000000ff
        /*0610*/ 	.word	0x00000090
        /*0614*/ 	.short	0x010a
        /*0616*/ 	.byte	0x07
	.zero		1


	//   ....[81]....
        /*0618*/ 	.word	0x00004510
        /*061c*/ 	.word	0x000000ff
        /*0620*/ 	.word	0x00000070
        /*0624*/ 	.short	0x010b
        /*0626*/ 	.byte	0x07
	.zero		1


	//   ....[82]....
        /*0628*/ 	.word	0x00004520
        /*062c*/ 	.word	0x000000ff
        /*0630*/ 	.word	0x00000000
        /*0634*/ 	.short	0x0101
        /*0636*/ 	.byte	0x08
	.zero		1


	//   ....[83]....
        /*0638*/ 	.word	0x00004530
        /*063c*/ 	.word	0x000000ff
        /*0640*/ 	.word	0x00000098
        /*0644*/ 	.short	0x010a
        /*0646*/ 	.byte	0x07
	.zero		1


	//   ....[84]....
        /*0648*/ 	.word	0x00004680
        /*064c*/ 	.word	0x000000ff
        /*0650*/ 	.word	0x00000078
        /*0654*/ 	.short	0x010b
        /*0656*/ 	.byte	0x07
	.zero		1


	//   ....[85]....
        /*0658*/ 	.word	0x00004690
        /*065c*/ 	.word	0x000000ff
        /*0660*/ 	.word	0x00000000
        /*0664*/ 	.short	0x0101
        /*0666*/ 	.byte	0x08
	.zero		1


	//   ....[86]....
        /*0668*/ 	.word	0x000046a0
        /*066c*/ 	.word	0x000000ff
        /*0670*/ 	.word	0x000000a0
        /*0674*/ 	.short	0x010a
        /*0676*/ 	.byte	0x07
	.zero		1


	//   ....[87]....
        /*0678*/ 	.word	0x00004820
        /*067c*/ 	.word	0x000000ff
        /*0680*/ 	.word	0x00000080
        /*0684*/ 	.short	0x010b
        /*0686*/ 	.byte	0x07
	.zero		1


	//   ....[88]....
        /*0688*/ 	.word	0x00004860
        /*068c*/ 	.word	0x000000ff
        /*0690*/ 	.word	0x00000000
        /*0694*/ 	.short	0x0101
        /*0696*/ 	.byte	0x08
	.zero		1


	//   ....[89]....
        /*0698*/ 	.word	0x000048a0
        /*069c*/ 	.word	0x000000ff
        /*06a0*/ 	.word	0x000000a8
        /*06a4*/ 	.short	0x010a
        /*06a6*/ 	.byte	0x07
	.zero		1


	//   ....[90]....
        /*06a8*/ 	.word	0x00004ae0
        /*06ac*/ 	.word	0x000000ff
        /*06b0*/ 	.word	0x00000088
        /*06b4*/ 	.short	0x010b
        /*06b6*/ 	.byte	0x07
	.zero		1


	//   ....[91]....
        /*06b8*/ 	.word	0x00004b00
        /*06bc*/ 	.word	0x000000ff
        /*06c0*/ 	.word	0x00000000
        /*06c4*/ 	.short	0x0101
        /*06c6*/ 	.byte	0x0d
	.zero		1


	//   ....[92]....
        /*06c8*/ 	.word	0x00004b30
        /*06cc*/ 	.word	0x000000ff
        /*06d0*/ 	.word	0x00000090
        /*06d4*/ 	.short	0x010a
        /*06d6*/ 	.byte	0x07
	.zero		1


	//   ....[93]....
        /*06d8*/ 	.word	0x00004b50
        /*06dc*/ 	.word	0x000000ff
        /*06e0*/ 	.word	0x00000098
        /*06e4*/ 	.short	0x010a
        /*06e6*/ 	.byte	0x07
	.zero		1


	//   ....[94]....
        /*06e8*/ 	.word	0x00004b70
        /*06ec*/ 	.word	0x000000ff
        /*06f0*/ 	.word	0x000000a0
        /*06f4*/ 	.short	0x010a
        /*06f6*/ 	.byte	0x07
	.zero		1


	//   ....[95]....
        /*06f8*/ 	.word	0x00004bb0
        /*06fc*/ 	.word	0x00000000
        /*0700*/ 	.word	0x000000a8
        /*0704*/ 	.short	0x010a
        /*0706*/ 	.byte	0xff
	.zero		1


	//   ....[96]....
        /*0708*/ 	.word	0x00004f20
        /*070c*/ 	.word	0x00000000
        /*0710*/ 	.word	0x000000c0
        /*0714*/ 	.short	0x010a
        /*0716*/ 	.byte	0xff
	.zero		1


	//   ....[97]....
        /*0718*/ 	.word	0x00005030
        /*071c*/ 	.word	0x00000000
        /*0720*/ 	.word	0x00000000
        /*0724*/ 	.short	0x0101
        /*0726*/ 	.byte	0xff
	.zero		1


	//   ....[98]....
        /*0728*/ 	.word	0x00005ab0
        /*072c*/ 	.word	0x000000ff
        /*0730*/ 	.word	0x00000070
        /*0734*/ 	.short	0x010a
        /*0736*/ 	.byte	0x30
	.zero		1


	//   ....[99]....
        /*0738*/ 	.word	0x00005af0
        /*073c*/ 	.word	0x00000056
        /*0740*/ 	.word	0x000000e0
        /*0744*/ 	.short	0x010a
        /*0746*/ 	.byte	0xff
	.zero		1


	//   ....[100]....
        /*0748*/ 	.word	0x00005c60
        /*074c*/ 	.word	0x000000ff
        /*0750*/ 	.word	0x00000070
        /*0754*/ 	.short	0x010a
        /*0756*/ 	.byte	0x30
	.zero		1


	//   ....[101]....
        /*0758*/ 	.word	0x00005d60
        /*075c*/ 	.word	0x00000056
        /*0760*/ 	.word	0x000000e0
        /*0764*/ 	.short	0x010a
        /*0766*/ 	.byte	0xff
	.zero		1


	//   ....[102]....
        /*0768*/ 	.word	0x00006360
        /*076c*/ 	.word	0x00000000
        /*0770*/ 	.word	0x00000000
        /*0774*/ 	.short	0x0101
        /*0776*/ 	.byte	0xff
	.zero		1


	//   ....[103]....
        /*0778*/ 	.word	0x00006370
        /*077c*/ 	.word	0x00000002
        /*0780*/ 	.word	0x00000070
        /*0784*/ 	.short	0x010a
        /*0786*/ 	.byte	0xff
	.zero		1


	//   ....[104]....
        /*0788*/ 	.word	0x00006440
        /*078c*/ 	.word	0x00000002
        /*0790*/ 	.word	0x00000070
        /*0794*/ 	.short	0x010a
        /*0796*/ 	.byte	0xff
	.zero		1


	//   ....[105]....
        /*0798*/ 	.word	0x00006ac0
        /*079c*/ 	.word	0x00000010
        /*07a0*/ 	.word	0x00000000
        /*07a4*/ 	.short	0x0101
        /*07a6*/ 	.byte	0xff
	.zero		1


	//   ....[106]....
        /*07a8*/ 	.word	0x00006ae0
        /*07ac*/ 	.word	0x00000000
        /*07b0*/ 	.word	0x00000070
        /*07b4*/ 	.short	0x010a
        /*07b6*/ 	.byte	0xff
	.zero		1


	//   ....[107]....
        /*07b8*/ 	.word	0x00006ba0
        /*07bc*/ 	.word	0x00000000
        /*07c0*/ 	.word	0x00000070
        /*07c4*/ 	.short	0x010a
        /*07c6*/ 	.byte	0xff
	.zero		1


	//   ....[108]....
        /*07c8*/ 	.word	0x00007220
        /*07cc*/ 	.word	0x00000010
        /*07d0*/ 	.word	0x00000000
        /*07d4*/ 	.short	0x0101
        /*07d6*/ 	.byte	0xff
	.zero		1


	//   ....[109]....
        /*07d8*/ 	.word	0x00007240
        /*07dc*/ 	.word	0x00000002
        /*07e0*/ 	.word	0x00000070
        /*07e4*/ 	.short	0x010a
        /*07e6*/ 	.byte	0xff
	.zero		1


	//   ....[110]....
        /*07e8*/ 	.word	0x00007300
        /*07ec*/ 	.word	0x00000002
        /*07f0*/ 	.word	0x00000070
        /*07f4*/ 	.short	0x010a
        /*07f6*/ 	.byte	0xff
	.zero		1


	//   ....[111]....
        /*07f8*/ 	.word	0x000075a0
        /*07fc*/ 	.word	0x000000ff
        /*0800*/ 	.word	0x00000000
        /*0804*/ 	.short	0x0101
        /*0806*/ 	.byte	0x05
	.zero		1


	//   ....[112]....
        /*0808*/ 	.word	0x000079e0
        /*080c*/ 	.word	0x00000000
        /*0810*/ 	.word	0x00000000
        /*0814*/ 	.short	0x0101
        /*0816*/ 	.byte	0xff
	.zero		1


	//   ....[113]....
        /*0818*/ 	.word	0x00007c50
        /*081c*/ 	.word	0x000000ff
        /*0820*/ 	.word	0x00000000
        /*0824*/ 	.short	0x0101
        /*0826*/ 	.byte	0x04
	.zero		1


	//   ....[114]....
        /*0828*/ 	.word	0x00007c70
        /*082c*/ 	.word	0x00000002
        /*0830*/ 	.word	0x00000130
        /*0834*/ 	.short	0x010a
        /*0836*/ 	.byte	0xff
	.zero		1


	//   ....[115]....
        /*0838*/ 	.word	0x00007cd0
        /*083c*/ 	.word	0x00000002
        /*0840*/ 	.word	0x00000038
        /*0844*/ 	.short	0x010a
        /*0846*/ 	.byte	0xff
	.zero		1


	//   ....[116]....
        /*0848*/ 	.word	0x00007d30
        /*084c*/ 	.word	0x00000002
        /*0850*/ 	.word	0x00000038
        /*0854*/ 	.short	0x010a
        /*0856*/ 	.byte	0xff
	.zero		1


	//   ....[117]....
        /*0858*/ 	.word	0x00007d80
        /*085c*/ 	.word	0x00000002
        /*0860*/ 	.word	0x000000c0
        /*0864*/ 	.short	0x010a
        /*0866*/ 	.byte	0xff
	.zero		1


	//   ....[118]....
        /*0868*/ 	.word	0x00007de0
        /*086c*/ 	.word	0x00000000
        /*0870*/ 	.word	0x00000000
        /*0874*/ 	.short	0x010a
        /*0876*/ 	.byte	0xff
	.zero		1


	//   ....[119]....
        /*0878*/ 	.word	0x00007e40
        /*087c*/ 	.word	0x00000000
        /*0880*/ 	.word	0x00000000
        /*0884*/ 	.short	0x010a
        /*0886*/ 	.byte	0xff
	.zero		1


	//   ....[120]....
        /*0888*/ 	.word	0x00007ea0
        /*088c*/ 	.word	0x00000000
        /*0890*/ 	.word	0x00000000
        /*0894*/ 	.short	0x010a
        /*0896*/ 	.byte	0xff
	.zero		1


	//   ....[121]....
        /*0898*/ 	.word	0x00007f00
        /*089c*/ 	.word	0x00000000
        /*08a0*/ 	.word	0x00000000
        /*08a4*/ 	.short	0x010a
        /*08a6*/ 	.byte	0xff
	.zero		1


	//   ....[122]....
        /*08a8*/ 	.word	0x00007f60
        /*08ac*/ 	.word	0x00000000
        /*08b0*/ 	.word	0x00000000
        /*08b4*/ 	.short	0x010a
        /*08b6*/ 	.byte	0xff
	.zero		1


	//   ....[123]....
        /*08b8*/ 	.word	0x00007fc0
        /*08bc*/ 	.word	0x00000000
        /*08c0*/ 	.word	0x00000000
        /*08c4*/ 	.short	0x010a
        /*08c6*/ 	.byte	0xff
	.zero		1


	//   ....[124]....
        /*08c8*/ 	.word	0x00008010
        /*08cc*/ 	.word	0x00000000
        /*08d0*/ 	.word	0x00000120
        /*08d4*/ 	.short	0x010a
        /*08d6*/ 	.byte	0xff
	.zero		1


	//   ....[125]....
        /*08d8*/ 	.word	0x00008070
        /*08dc*/ 	.word	0x00000000
        /*08e0*/ 	.word	0x000000d0
        /*08e4*/ 	.short	0x010a
        /*08e6*/ 	.byte	0xff
	.zero		1


	//   ....[126]....
        /*08e8*/ 	.word	0x000080c0
        /*08ec*/ 	.word	0x00000000
        /*08f0*/ 	.word	0x000000c0
        /*08f4*/ 	.short	0x010a
        /*08f6*/ 	.byte	0xff
	.zero		1


	//   ....[127]....
        /*08f8*/ 	.word	0x00008120
        /*08fc*/ 	.word	0x00000000
        /*0900*/ 	.word	0x000000d0
        /*0904*/ 	.short	0x010a
        /*0906*/ 	.byte	0xff
	.zero		1


	//   ....[128]....
        /*0908*/ 	.word	0x00008170
        /*090c*/ 	.word	0x00000000
        /*0910*/ 	.word	0x000000c0
        /*0914*/ 	.short	0x010a
        /*0916*/ 	.byte	0xff
	.zero		1


	//   ....[129]....
        /*0918*/ 	.word	0x000081d0
        /*091c*/ 	.word	0x00000002
        /*0920*/ 	.word	0x00000100
        /*0924*/ 	.short	0x010a
        /*0926*/ 	.byte	0xff
	.zero		1


	//   ....[130]....
        /*0928*/ 	.word	0x00008230
        /*092c*/ 	.word	0x00000000
        /*0930*/ 	.word	0x00000000
        /*0934*/ 	.short	0x010a
        /*0936*/ 	.byte	0xff
	.zero		1


	//   ....[131]....
        /*0938*/ 	.word	0x00008290
        /*093c*/ 	.word	0x00000000
        /*0940*/ 	.word	0x00000000
        /*0944*/ 	.short	0x010a
        /*0946*/ 	.byte	0xff
	.zero		1


	//   ....[132]....
        /*0948*/ 	.word	0x000082f0
        /*094c*/ 	.word	0x00000000
        /*0950*/ 	.word	0x00000000
        /*0954*/ 	.short	0x010a
        /*0956*/ 	.byte	0xff
	.zero		1


	//   ....[133]....
        /*0958*/ 	.word	0x00008350
        /*095c*/ 	.word	0x00000000
        /*0960*/ 	.word	0x00000000
        /*0964*/ 	.short	0x010a
        /*0966*/ 	.byte	0xff
	.zero		1


	//   ....[134]....
        /*0968*/ 	.word	0x000083b0
        /*096c*/ 	.word	0x00000000
        /*0970*/ 	.word	0x00000000
        /*0974*/ 	.short	0x010a
        /*0976*/ 	.byte	0xff
	.zero		1


	//   ....[135]....
        /*0978*/ 	.word	0x00008400
        /*097c*/ 	.word	0x00000000
        /*0980*/ 	.word	0x000000c0
        /*0984*/ 	.short	0x010a
        /*0986*/ 	.byte	0xff
	.zero		1


	//   ....[136]....
        /*0988*/ 	.word	0x00008460
        /*098c*/ 	.word	0x00000000
        /*0990*/ 	.word	0x000000b8
        /*0994*/ 	.short	0x010a
        /*0996*/ 	.byte	0xff
	.zero		1


	//   ....[137]....
        /*0998*/ 	.word	0x000084c0
        /*099c*/ 	.word	0x00000000
        /*09a0*/ 	.word	0x00000090
        /*09a4*/ 	.short	0x010a
        /*09a6*/ 	.byte	0xff
	.zero		1


	//   ....[138]....
        /*09a8*/ 	.word	0x00008520
        /*09ac*/ 	.word	0x00000000
        /*09b0*/ 	.word	0x00000098
        /*09b4*/ 	.short	0x010a
        /*09b6*/ 	.byte	0xff
	.zero		1


	//   ....[139]....
        /*09b8*/ 	.word	0x00008580
        /*09bc*/ 	.word	0x00000000
        /*09c0*/ 	.word	0x000000a0
        /*09c4*/ 	.short	0x010a
        /*09c6*/ 	.byte	0xff
	.zero		1


	//   ....[140]....
        /*09c8*/ 	.word	0x000085e0
        /*09cc*/ 	.word	0x00000000
        /*09d0*/ 	.word	0x000000a8
        /*09d4*/ 	.short	0x010a
        /*09d6*/ 	.byte	0xff
	.zero		1


	//   ....[141]....
        /*09d8*/ 	.word	0x00008640
        /*09dc*/ 	.word	0x00000000
        /*09e0*/ 	.word	0x00000090
        /*09e4*/ 	.short	0x010a
        /*09e6*/ 	.byte	0xff
	.zero		1


	//   ....[142]....
        /*09e8*/ 	.word	0x000086a0
        /*09ec*/ 	.word	0x00000000
        /*09f0*/ 	.word	0x00000098
        /*09f4*/ 	.short	0x010a
        /*09f6*/ 	.byte	0xff
	.zero		1


	//   ....[143]....
        /*09f8*/ 	.word	0x00008700
        /*09fc*/ 	.word	0x00000000
        /*0a00*/ 	.word	0x000000a0
        /*0a04*/ 	.short	0x010a
        /*0a06*/ 	.byte	0xff
	.zero		1


	//   ....[144]....
        /*0a08*/ 	.word	0x00008750
        /*0a0c*/ 	.word	0x00000000
        /*0a10*/ 	.word	0x000000c0
        /*0a14*/ 	.short	0x010a
        /*0a16*/ 	.byte	0xff
	.zero		1


	//   ....[145]....
        /*0a18*/ 	.word	0x000087b0
        /*0a1c*/ 	.word	0x00000000
        /*0a20*/ 	.word	0x00000070
        /*0a24*/ 	.short	0x010a
        /*0a26*/ 	.byte	0xff
	.zero		1


	//   ....[146]....
        /*0a28*/ 	.word	0x00008800
        /*0a2c*/ 	.word	0x00000056
        /*0a30*/ 	.word	0x000000e0
        /*0a34*/ 	.short	0x010a
        /*0a36*/ 	.byte	0xff
	.zero		1


	//   ....[147]....
        /*0a38*/ 	.word	0x00008850
        /*0a3c*/ 	.word	0x00000002
        /*0a40*/ 	.word	0x00000070
        /*0a44*/ 	.short	0x010a
        /*0a46*/ 	.byte	0xff
	.zero		1


	//   ....[148]....
        /*0a48*/ 	.word	0x000088a0
        /*0a4c*/ 	.word	0x00000000
        /*0a50*/ 	.word	0x00000070
        /*0a54*/ 	.short	0x010a
        /*0a56*/ 	.byte	0xff
	.zero		1


	//   ....[149]....
        /*0a58*/ 	.word	0x000088f0
        /*0a5c*/ 	.word	0x00000002
        /*0a60*/ 	.word	0x00000070
        /*0a64*/ 	.short	0x010a
        /*0a66*/ 	.byte	0xff
	.zero		1


	//----- nvinfo : EIATTR_NUM_MBARRIERS
	.align		4
.L_47:
        /*0a68*/ 	.byte	0x03, 0x38
        /*0a6a*/ 	.short	0x0028


	//----- nvinfo : EIATTR_EXIT_INSTR_OFFSETS
	.align		4
        /*0a6c*/ 	.byte	0x04, 0x1c
        /*0a6e*/ 	.short	(.L_49 - .L_48)


	//   ....[0]....
.L_48:
        /*0a70*/ 	.word	0x00002710


	//   ....[1]....
        /*0a74*/ 	.word	0x00002c00


	//   ....[2]....
        /*0a78*/ 	.word	0x00002c60


	//   ....[3]....
        /*0a7c*/ 	.word	0x00003bc0


	//   ....[4]....
        /*0a80*/ 	.word	0x00004be0


	//   ....[5]....
        /*0a84*/ 	.word	0x00004c20


	//   ....[6]....
        /*0a88*/ 	.word	0x00007b40


	//   ....[7]....
        /*0a8c*/ 	.word	0x00007bc0


	//   ....[8]....
        /*0a90*/ 	.word	0x00007bf0


	//   ....[9]....
        /*0a94*/ 	.word	0x00007c60


	//----- nvinfo : EIATTR_MAX_THREADS
	.align		4
.L_49:
        /*0a98*/ 	.byte	0x04, 0x05
        /*0a9a*/ 	.short	(.L_51 - .L_50)
.L_50:
        /*0a9c*/ 	.word	0x00000100
        /*0aa0*/ 	.word	0x00000001
        /*0aa4*/ 	.word	0x00000001


	//----- nvinfo : EIATTR_CRS_STACK_SIZE
	.align		4
.L_51:
        /*0aa8*/ 	.byte	0x04, 0x1e
        /*0aaa*/ 	.short	(.L_53 - .L_52)
.L_52:
        /*0aac*/ 	.word	0x00000000


	//----- nvinfo : EIATTR_CBANK_PARAM_SIZE
	.align		4
.L_53:
        /*0ab0*/ 	.byte	0x03, 0x19
        /*0ab2*/ 	.short	0x0800


	//----- nvinfo : EIATTR_PARAM_CBANK
	.align		4
        /*0ab4*/ 	.byte	0x04, 0x0a
        /*0ab6*/ 	.short	(.L_55 - .L_54)
	.align		4
.L_54:
        /*0ab8*/ 	.word	index@(.nv.constant0._ZN7cutlass13device_kernelINS_4gemm6kernel13GemmUniversalIN4cute5tupleIJiiiiEEENS1_10collective13CollectiveMmaINS1_35MainloopSm100TmaUmmaWarpSpecializedILi7ELi2ELi4ENS5_IJNS4_1CILi1EEESB_SB_EEEEENS5_IJNSA_ILi64EEENSA_ILi128EEENSA_ILi32EEEEEEfNS5_IJlSB_lEEEfSI_NS4_8TiledMMAINS4_8MMA_AtomIJNS4_17SM100_MMA_TF32_SSINS_10tfloat32_tESM_fLi64ELi128ELNS4_4UMMA5MajorE0ELSO_0ELNSN_7ScaleInE0ELSP_0EEEEEENS4_6LayoutISC_NS5_IJNSA_ILi0EEEST_ST_EEEEENS5_IJNS4_10UnderscoreESW_SW_EEEEENS4_13SM90_TMA_LOADENS4_14ComposedLayoutINS4_7SwizzleILi3ELi4ELi3EEENS4_18smem_ptr_flag_bitsILi32EEENSS_INS5_IJNSA_ILi8EEESG_EEENS5_IJSG_SB_EEEEEEEvNS4_8identityESZ_S19_vS1A_EENS_8epilogue10collective18CollectiveEpilogueINS1C_23Sm100TmaWarpSpecializedILi4ELi2ELi16ELb1ELb0EEEJSH_NS5_IJNSS_ISE_SB_EENSS_ISG_SB_EEEEEfSI_fSI_NS1C_6fusion15FusionCallbacksIS1G_NS1K_17LinearCombinationIffffLNS_15FloatRoundStyleE2EEESH_S1J_JEEENS4_5SM1004TMEM4LOAD26SM100_TMEM_LOAD_16dp128b8xESZ_S19_NS4_17SM75_U32x4_LDSM_NENS4_14SM90_TMA_STOREES19_NS4_17SM90_U32x4_STSM_NENS4_39AutoVectorizingCopyWithAssumedAlignmentILi128EEEEEEvvEEEEvNT_6ParamsE)
        /*0abc*/ 	.short	0x0380
        /*0abe*/ 	.short	0x0800


	//----- nvinfo : EIATTR_SW_WAR
	.align		4
.L_55:
        /*0ac0*/ 	.byte	0x04, 0x36
        /*0ac2*/ 	.short	(.L_57 - .L_56)
.L_56:
        /*0ac4*/ 	.word	0x00000008
.L_57:


//--------------------- .nv.callgraph             --------------------------
	.section	.nv.callgraph,"",@"SHT_CUDA_CALLGRAPH"
	.align	4
	.sectionentsize	8
	.align		4
        /*0000*/ 	.word	0x00000000
	.align		4
        /*0004*/ 	.word	0xffffffff
	.align		4
        /*0008*/ 	.word	index@(_ZN7cutlass13device_kernelINS_4gemm6kernel13GemmUniversalIN4cute5tupleIJiiiiEEENS1_10collective13CollectiveMmaINS1_35MainloopSm100TmaUmmaWarpSpecializedILi7ELi2ELi4ENS5_IJNS4_1CILi1EEESB_SB_EEEEENS5_IJNSA_ILi64EEENSA_ILi128EEENSA_ILi32EEEEEEfNS5_IJlSB_lEEEfSI_NS4_8TiledMMAINS4_8MMA_AtomIJNS4_17SM100_MMA_TF32_SSINS_10tfloat32_tESM_fLi64ELi128ELNS4_4UMMA5MajorE0ELSO_0ELNSN_7ScaleInE0ELSP_0EEEEEENS4_6LayoutISC_NS5_IJNSA_ILi0EEEST_ST_EEEEENS5_IJNS4_10UnderscoreESW_SW_EEEEENS4_13SM90_TMA_LOADENS4_14ComposedLayoutINS4_7SwizzleILi3ELi4ELi3EEENS4_18smem_ptr_flag_bitsILi32EEENSS_INS5_IJNSA_ILi8EEESG_EEENS5_IJSG_SB_EEEEEEEvNS4_8identityESZ_S19_vS1A_EENS_8epilogue10collective18CollectiveEpilogueINS1C_23Sm100TmaWarpSpecializedILi4ELi2ELi16ELb1ELb0EEEJSH_NS5_IJNSS_ISE_SB_EENSS_ISG_SB_EEEEEfSI_fSI_NS1C_6fusion15FusionCallbacksIS1G_NS1K_17LinearCombinationIffffLNS_15FloatRoundStyleE2EEESH_S1J_JEEENS4_5SM1004TMEM4LOAD26SM100_TMEM_LOAD_16dp128b8xESZ_S19_NS4_17SM75_U32x4_LDSM_NENS4_14SM90_TMA_STOREES19_NS4_17SM90_U32x4_STSM_NENS4_39AutoVectorizingCopyWithAssumedAlignmentILi128EEEEEEvvEEEEvNT_6ParamsE)
	.align		4
        /*000c*/ 	.word	index@(__assertfail)
	.align		4
        /*0010*/ 	.word	0x00000000
	.align		4
        /*0014*/ 	.word	0xfffffffe
	.align		4
        /*0018*/ 	.word	0x00000000
	.align		4
        /*001c*/ 	.word	0xfffffffd
	.align		4
        /*0020*/ 	.word	0x00000000
	.align		4
        /*0024*/ 	.word	0xfffffffc


//--------------------- .nv.constant4             --------------------------
	.section	.nv.constant4,"a",@progbits
	.align	8
	.align		8
.nv.constant4:
        /*0000*/ 	.dword	__assertfail
	.align		8
        /*0008*/ 	.dword	__unnamed_1
	.align		8
        /*0010*/ 	.dword	__unnamed_2
	.align		8
        /*0018*/ 	.dword	_ZN40_INTERNAL_42781739_4_k_cu_4ab611b8_297384cuda3std3__45__cpo5beginE
	.align		8
        /*0020*/ 	.dword	_ZN40_INTERNAL_42781739_4_k_cu_4ab611b8_297384cuda3std3__45__cpo3endE
	.align		8
        /*0028*/ 	.dword	_ZN40_INTERNAL_42781739_4_k_cu_4ab611b8_297384cuda3std3__45__cpo6cbeginE
	.align		8
        /*0030*/ 	.dword	_ZN40_INTERNAL_42781739_4_k_cu_4ab611b8_297384cuda3std3__45__cpo4cendE
	.align		8
        /*0038*/ 	.dword	_ZN40_INTERNAL_42781739_4_k_cu_4ab611b8_297384cuda3std3__442_GLOBAL__N__42781739_4_k_cu_4ab611b8_297386ignoreE
	.align		8
        /*0040*/ 	.dword	_ZN40_INTERNAL_42781739_4_k_cu_4ab611b8_297384cuda3std3__419piecewise_constructE
	.align		8
        /*0048*/ 	.dword	_ZN40_INTERNAL_42781739_4_k_cu_4ab611b8_297384cuda3std3__48in_placeE
	.align		8
        /*0050*/ 	.dword	_ZN40_INTERNAL_42781739_4_k_cu_4ab611b8_297384cuda3std6ranges3__45__cpo4swapE
	.align		8
        /*0058*/ 	.dword	_ZN40_INTERNAL_42781739_4_k_cu_4ab611b8_297384cuda3std6ranges3__45__cpo9iter_moveE
	.align		8
        /*0060*/ 	.dword	_ZN40_INTERNAL_42781739_4_k_cu_4ab611b8_297384cute7productE
	.align		8
        /*0068*/ 	.dword	_ZN40_INTERNAL_42781739_4_k_cu_4ab611b8_297384cute1_E
	.align		8
        /*0070*/ 	.dword	$str$25
	.align		8
        /*0078*/ 	.dword	$str$26
	.align		8
        /*0080*/ 	.dword	$str$27
	.align		8
        /*0088*/ 	.dword	$str$28


//--------------------- .text._ZN7cutlass13device_kernelINS_4gemm6kernel13GemmUniversalIN4cute5tupleIJiiiiEEENS1_10collective13CollectiveMmaINS1_35MainloopSm100TmaUmmaWarpSpecializedILi7ELi2ELi4ENS5_IJNS4_1CILi1EEESB_SB_EEEEENS5_IJNSA_ILi64EEENSA_ILi128EEENSA_ILi32EEEEEEfNS5_IJlSB_lEEEfSI_NS4_8TiledMMAINS4_8MMA_AtomIJNS4_17SM100_MMA_TF32_SSINS_10tfloat32_tESM_fLi64ELi128ELNS4_4UMMA5MajorE0ELSO_0ELNSN_7ScaleInE0ELSP_0EEEEEENS4_6LayoutISC_NS5_IJNSA_ILi0EEEST_ST_EEEEENS5_IJNS4_10UnderscoreESW_SW_EEEEENS4_13SM90_TMA_LOADENS4_14ComposedLayoutINS4_7SwizzleILi3ELi4ELi3EEENS4_18smem_ptr_flag_bitsILi32EEENSS_INS5_IJNSA_ILi8EEESG_EEENS5_IJSG_SB_EEEEEEEvNS4_8identityESZ_S19_vS1A_EENS_8epilogue10collective18CollectiveEpilogueINS1C_23Sm100TmaWarpSpecializedILi4ELi2ELi16ELb1ELb0EEEJSH_NS5_IJNSS_ISE_SB_EENSS_ISG_SB_EEEEEfSI_fSI_NS1C_6fusion15FusionCallbacksIS1G_NS1K_17LinearCombinationIffffLNS_15FloatRoundStyleE2EEESH_S1J_JEEENS4_5SM1004TMEM4LOAD26SM100_TMEM_LOAD_16dp128b8xESZ_S19_NS4_17SM75_U32x4_LDSM_NENS4_14SM90_TMA_STOREES19_NS4_17SM90_U32x4_STSM_NENS4_39AutoVectorizingCopyWithAssumedAlignmentILi128EEEEEEvvEEEEvNT_6ParamsE --------------------------
	.section	.text._ZN7cutlass13device_kernelINS_4gemm6kernel13GemmUniversalIN4cute5tupleIJiiiiEEENS1_10collective13CollectiveMmaINS1_35MainloopSm100TmaUmmaWarpSpecializedILi7ELi2ELi4ENS5_IJNS4_1CILi1EEESB_SB_EEEEENS5_IJNSA_ILi64EEENSA_ILi128EEENSA_ILi32EEEEEEfNS5_IJlSB_lEEEfSI_NS4_8TiledMMAINS4_8MMA_AtomIJNS4_17SM100_MMA_TF32_SSINS_10tfloat32_tESM_fLi64ELi128ELNS4_4UMMA5MajorE0ELSO_0ELNSN_7ScaleInE0ELSP_0EEEEEENS4_6LayoutISC_NS5_IJNSA_ILi0EEEST_ST_EEEEENS5_IJNS4_10UnderscoreESW_SW_EEEEENS4_13SM90_TMA_LOADENS4_14ComposedLayoutINS4_7SwizzleILi3ELi4ELi3EEENS4_18smem_ptr_flag_bitsILi32EEENSS_INS5_IJNSA_ILi8EEESG_EEENS5_IJSG_SB_EEEEEEEvNS4_8identityESZ_S19_vS1A_EENS_8epilogue10collective18CollectiveEpilogueINS1C_23Sm100TmaWarpSpecializedILi4ELi2ELi16ELb1ELb0EEEJSH_NS5_IJNSS_ISE_SB_EENSS_ISG_SB_EEEEEfSI_fSI_NS1C_6fusion15FusionCallbacksIS1G_NS1K_17LinearCombinationIffffLNS_15FloatRoundStyleE2EEESH_S1J_JEEENS4_5SM1004TMEM4LOAD26SM100_TMEM_LOAD_16dp128b8xESZ_S19_NS4_17SM75_U32x4_LDSM_NENS4_14SM90_TMA_STOREES19_NS4_17SM90_U32x4_STSM_NENS4_39AutoVectorizingCopyWithAssumedAlignmentILi128EEEEEEvvEEEEvNT_6ParamsE,"ax",@progbits
	.align	128
.text._ZN7cutlass13device_kernelINS_4gemm6kernel13GemmUniversalIN4cute5tupleIJiiiiEEENS1_10collective13CollectiveMmaINS1_35MainloopSm100TmaUmmaWarpSpecializedILi7ELi2ELi4ENS5_IJNS4_1CILi1EEESB_SB_EEEEENS5_IJNSA_ILi64EEENSA_ILi128EEENSA_ILi32EEEEEEfNS5_IJlSB_lEEEfSI_NS4_8TiledMMAINS4_8MMA_AtomIJNS4_17SM100_MMA_TF32_SSINS_10tfloat32_tESM_fLi64ELi128ELNS4_4UMMA5MajorE0ELSO_0ELNSN_7ScaleInE0ELSP_0EEEEEENS4_6LayoutISC_NS5_IJNSA_ILi0EEEST_ST_EEEEENS5_IJNS4_10UnderscoreESW_SW_EEEEENS4_13SM90_TMA_LOADENS4_14ComposedLayoutINS4_7SwizzleILi3ELi4ELi3EEENS4_18smem_ptr_flag_bitsILi32EEENSS_INS5_IJNSA_ILi8EEESG_EEENS5_IJSG_SB_EEEEEEEvNS4_8identityESZ_S19_vS1A_EENS_8epilogue10collective18CollectiveEpilogueINS1C_23Sm100TmaWarpSpecializedILi4ELi2ELi16ELb1ELb0EEEJSH_NS5_IJNSS_ISE_SB_EENSS_ISG_SB_EEEEEfSI_fSI_NS1C_6fusion15FusionCallbacksIS1G_NS1K_17LinearCombinationIffffLNS_15FloatRoundStyleE2EEESH_S1J_JEEENS4_5SM1004TMEM4LOAD26SM100_TMEM_LOAD_16dp128b8xESZ_S19_NS4_17SM75_U32x4_LDSM_NENS4_14SM90_TMA_STOREES19_NS4_17SM90_U32x4_STSM_NENS4_39AutoVectorizingCopyWithAssumedAlignmentILi128EEEEEEvvEEEEvNT_6ParamsE:
        .type           _ZN7cutlass13device_kernelINS_4gemm6kernel13GemmUniversalIN4cute5tupleIJiiiiEEENS1_10collective13CollectiveMmaINS1_35MainloopSm100TmaUmmaWarpSpecializedILi7ELi2ELi4ENS5_IJNS4_1CILi1EEESB_SB_EEEEENS5_IJNSA_ILi64EEENSA_ILi128EEENSA_ILi32EEEEEEfNS5_IJlSB_lEEEfSI_NS4_8TiledMMAINS4_8MMA_AtomIJNS4_17SM100_MMA_TF32_SSINS_10tfloat32_tESM_fLi64ELi128ELNS4_4UMMA5MajorE0ELSO_0ELNSN_7ScaleInE0ELSP_0EEEEEENS4_6LayoutISC_NS5_IJNSA_ILi0EEEST_ST_EEEEENS5_IJNS4_10UnderscoreESW_SW_EEEEENS4_13SM90_TMA_LOADENS4_14ComposedLayoutINS4_7SwizzleILi3ELi4ELi3EEENS4_18smem_ptr_flag_bitsILi32EEENSS_INS5_IJNSA_ILi8EEESG_EEENS5_IJSG_SB_EEEEEEEvNS4_8identityESZ_S19_vS1A_EENS_8epilogue10collective18CollectiveEpilogueINS1C_23Sm100TmaWarpSpecializedILi4ELi2ELi16ELb1ELb0EEEJSH_NS5_IJNSS_ISE_SB_EENSS_ISG_SB_EEEEEfSI_fSI_NS1C_6fusion15FusionCallbacksIS1G_NS1K_17LinearCombinationIffffLNS_15FloatRoundStyleE2EEESH_S1J_JEEENS4_5SM1004TMEM4LOAD26SM100_TMEM_LOAD_16dp128b8xESZ_S19_NS4_17SM75_U32x4_LDSM_NENS4_14SM90_TMA_STOREES19_NS4_17SM90_U32x4_STSM_NENS4_39AutoVectorizingCopyWithAssumedAlignmentILi128EEEEEEvvEEEEvNT_6ParamsE,@function
        .size           _ZN7cutlass13device_kernelINS_4gemm6kernel13GemmUniversalIN4cute5tupleIJiiiiEEENS1_10collective13CollectiveMmaINS1_35MainloopSm100TmaUmmaWarpSpecializedILi7ELi2ELi4ENS5_IJNS4_1CILi1EEESB_SB_EEEEENS5_IJNSA_ILi64EEENSA_ILi128EEENSA_ILi32EEEEEEfNS5_IJlSB_lEEEfSI_NS4_8TiledMMAINS4_8MMA_AtomIJNS4_17SM100_MMA_TF32_SSINS_10tfloat32_tESM_fLi64ELi128ELNS4_4UMMA5MajorE0ELSO_0ELNSN_7ScaleInE0ELSP_0EEEEEENS4_6LayoutISC_NS5_IJNSA_ILi0EEEST_ST_EEEEENS5_IJNS4_10UnderscoreESW_SW_EEEEENS4_13SM90_TMA_LOADENS4_14ComposedLayoutINS4_7SwizzleILi3ELi4ELi3EEENS4_18smem_ptr_flag_bitsILi32EEENSS_INS5_IJNSA_ILi8EEESG_EEENS5_IJSG_SB_EEEEEEEvNS4_8identityESZ_S19_vS1A_EENS_8epilogue10collective18CollectiveEpilogueINS1C_23Sm100TmaWarpSpecializedILi4ELi2ELi16ELb1ELb0EEEJSH_NS5_IJNSS_ISE_SB_EENSS_ISG_SB_EEEEEfSI_fSI_NS1C_6fusion15FusionCallbacksIS1G_NS1K_17LinearCombinationIffffLNS_15FloatRoundStyleE2EEESH_S1J_JEEENS4_5SM1004TMEM4LOAD26SM100_TMEM_LOAD_16dp128b8xESZ_S19_NS4_17SM75_U32x4_LDSM_NENS4_14SM90_TMA_STOREES19_NS4_17SM90_U32x4_STSM_NENS4_39AutoVectorizingCopyWithAssumedAlignmentILi128EEEEEEvvEEEEvNT_6ParamsE,(.L_x_185 - _ZN7cutlass13device_kernelINS_4gemm6kernel13GemmUniversalIN4cute5tupleIJiiiiEEENS1_10collective13CollectiveMmaINS1_35MainloopSm100TmaUmmaWarpSpecializedILi7ELi2ELi4ENS5_IJNS4_1CILi1EEESB_SB_EEEEENS5_IJNSA_ILi64EEENSA_ILi128EEENSA_ILi32EEEEEEfNS5_IJlSB_lEEEfSI_NS4_8TiledMMAINS4_8MMA_AtomIJNS4_17SM100_MMA_TF32_SSINS_10tfloat32_tESM_fLi64ELi128ELNS4_4UMMA5MajorE0ELSO_0ELNSN_7ScaleInE0ELSP_0EEEEEENS4_6LayoutISC_NS5_IJNSA_ILi0EEEST_ST_EEEEENS5_IJNS4_10UnderscoreESW_SW_EEEEENS4_13SM90_TMA_LOADENS4_14ComposedLayoutINS4_7SwizzleILi3ELi4ELi3EEENS4_18smem_ptr_flag_bitsILi32EEENSS_INS5_IJNSA_ILi8EEESG_EEENS5_IJSG_SB_EEEEEEEvNS4_8identityESZ_S19_vS1A_EENS_8epilogue10collective18CollectiveEpilogueINS1C_23Sm100TmaWarpSpecializedILi4ELi2ELi16ELb1ELb0EEEJSH_NS5_IJNSS_ISE_SB_EENSS_ISG_SB_EEEEEfSI_fSI_NS1C_6fusion15FusionCallbacksIS1G_NS1K_17LinearCombinationIffffLNS_15FloatRoundStyleE2EEESH_S1J_JEEENS4_5SM1004TMEM4LOAD26SM100_TMEM_LOAD_16dp128b8xESZ_S19_NS4_17SM75_U32x4_LDSM_NENS4_14SM90_TMA_STOREES19_NS4_17SM90_U32x4_STSM_NENS4_39AutoVectorizingCopyWithAssumedAlignmentILi128EEEEEEvvEEEEvNT_6ParamsE)
        .other          _ZN7cutlass13device_kernelINS_4gemm6kernel13GemmUniversalIN4cute5tupleIJiiiiEEENS1_10collective13CollectiveMmaINS1_35MainloopSm100TmaUmmaWarpSpecializedILi7ELi2ELi4ENS5_IJNS4_1CILi1EEESB_SB_EEEEENS5_IJNSA_ILi64EEENSA_ILi128EEENSA_ILi32EEEEEEfNS5_IJlSB_lEEEfSI_NS4_8TiledMMAINS4_8MMA_AtomIJNS4_17SM100_MMA_TF32_SSINS_10tfloat32_tESM_fLi64ELi128ELNS4_4UMMA5MajorE0ELSO_0ELNSN_7ScaleInE0ELSP_0EEEEEENS4_6LayoutISC_NS5_IJNSA_ILi0EEEST_ST_EEEEENS5_IJNS4_10UnderscoreESW_SW_EEEEENS4_13SM90_TMA_LOADENS4_14ComposedLayoutINS4_7SwizzleILi3ELi4ELi3EEENS4_18smem_ptr_flag_bitsILi32EEENSS_INS5_IJNSA_ILi8EEESG_EEENS5_IJSG_SB_EEEEEEEvNS4_8identityESZ_S19_vS1A_EENS_8epilogue10collective18CollectiveEpilogueINS1C_23Sm100TmaWarpSpecializedILi4ELi2ELi16ELb1ELb0EEEJSH_NS5_IJNSS_ISE_SB_EENSS_ISG_SB_EEEEEfSI_fSI_NS1C_6fusion15FusionCallbacksIS1G_NS1K_17LinearCombinationIffffLNS_15FloatRoundStyleE2EEESH_S1J_JEEENS4_5SM1004TMEM4LOAD26SM100_TMEM_LOAD_16dp128b8xESZ_S19_NS4_17SM75_U32x4_LDSM_NENS4_14SM90_TMA_STOREES19_NS4_17SM90_U32x4_STSM_NENS4_39AutoVectorizingCopyWithAssumedAlignmentILi128EEEEEEvvEEEEvNT_6ParamsE,@"STO_CUDA_ENTRY STV_DEFAULT"
_ZN7cutlass13device_kernelINS_4gemm6kernel13GemmUniversalIN4cute5tupleIJiiiiEEENS1_10collective13CollectiveMmaINS1_35MainloopSm100TmaUmmaWarpSpecializedILi7ELi2ELi4ENS5_IJNS4_1CILi1EEESB_SB_EEEEENS5_IJNSA_ILi64EEENSA_ILi128EEENSA_ILi32EEEEEEfNS5_IJlSB_lEEEfSI_NS4_8TiledMMAINS4_8MMA_AtomIJNS4_17SM100_MMA_TF32_SSINS_10tfloat32_tESM_fLi64ELi128ELNS4_4UMMA5MajorE0ELSO_0ELNSN_7ScaleInE0ELSP_0EEEEEENS4_6LayoutISC_NS5_IJNSA_ILi0EEEST_ST_EEEEENS5_IJNS4_10UnderscoreESW_SW_EEEEENS4_13SM90_TMA_LOADENS4_14ComposedLayoutINS4_7SwizzleILi3ELi4ELi3EEENS4_18smem_ptr_flag_bitsILi32EEENSS_INS5_IJNSA_ILi8EEESG_EEENS5_IJSG_SB_EEEEEEEvNS4_8identityESZ_S19_vS1A_EENS_8epilogue10collective18CollectiveEpilogueINS1C_23Sm100TmaWarpSpecializedILi4ELi2ELi16ELb1ELb0EEEJSH_NS5_IJNSS_ISE_SB_EENSS_ISG_SB_EEEEEfSI_fSI_NS1C_6fusion15FusionCallbacksIS1G_NS1K_17LinearCombinationIffffLNS_15FloatRoundStyleE2EEESH_S1J_JEEENS4_5SM1004TMEM4LOAD26SM100_TMEM_LOAD_16dp128b8xESZ_S19_NS4_17SM75_U32x4_LDSM_NENS4_14SM90_TMA_STOREES19_NS4_17SM90_U32x4_STSM_NENS4_39AutoVectorizingCopyWithAssumedAlignmentILi128EEEEEEvvEEEEvNT_6ParamsE:
[----:B------:R-:W1:Y:S01]  /*0000*/  LDC R1, c[0x0][0x37c] ;  /* 0x0000df00ff017b82 */ /* 0x000e620000000800 */
[----:B------:R-:W2:Y:S01]  /*0010*/  S2R R77, SR_TID.X ;  /* 0x00000000004d7919 */ /* 0x000ea20000002100 */
[----:B------:R-:W3:Y:S01]  /*0020*/  LDCU.64 UR4, c[0x0][0x890] ;  /* 0x00011200ff0477ac */ /* 0x000ee20008000a00 */
[----:B------:R-:W-:Y:S02]  /*0030*/  PRMT R64, RZ, 0x7610, R64 ;  /* 0x00007610ff407816 */ /* 0x000fe40000000040 */
[----:B------:R-:W-:Y:S01]  /*0040*/  ELECT P5, URZ, PT ;  /* 0x0000000000ff782f */ /* 0x000fe200038a0000 */
[----:B------:R-:W4:Y:S01]  /*0050*/  LDCU.64 UR46, c[0x0][0x358] ;  /* 0x00006b00ff2e77ac */ /* 0x000f220008000a00 */
[----:B---3--:R-:W-:-:S04]  /*0060*/  UISETP.NE.U32.AND UP0, UPT, UR4, URZ, UPT ;  /* 0x000000ff0400728c */ /* 0x008fc8000bf05070 */
[----:B------:R-:W-:Y:S01]  /*0070*/  UISETP.NE.AND.EX UP0, UPT, UR5, URZ, UPT, UP0 ;  /* 0x000000ff0500728c */ /* 0x000fe2000bf05300 */
[----:B--2---:R-:W-:-:S05]  /*0080*/  SHF.R.U32.HI R69, RZ, 0x5, R77 ;  /* 0x00000005ff457819 */ /* 0x004fca000001164d */
[----:B------:R-:W2:Y:S02]  /*0090*/  SHFL.IDX PT, R0, R69, RZ, 0x1f ;  /* 0x00001fff45007589 */ /* 0x000ea400000e0000 */
[----:B--2---:R-:W-:Y:S01]  /*00a0*/  R2UR UR8, R0 ;  /* 0x00000000000872ca */ /* 0x004fe200000e0000 */
[----:B-1--4-:R-:W-:-:S14]  /*00b0*/  BRA.U UP0, `(.L_x_0) ;  /* 0x00000001002c7547 */ /* 0x012fdc000b800000 */
[----:B------:R-:W1:Y:S02]  /*00c0*/  LDCU.64 UR6, c[0x0][0x888] ;  /* 0x00011100ff0677ac */ /* 0x000e640008000a00 */
[----:B-1----:R-:W-:-:S04]  /*00d0*/  UISETP.NE.U32.AND UP0, UPT, UR6, URZ, UPT ;  /* 0x000000ff0600728c */ /* 0x002fc8000bf05070 */
[----:B------:R-:W-:-:S09]  /*00e0*/  UISETP.NE.AND.EX UP0, UPT, UR7, URZ, UPT, UP0 ;  /* 0x000000ff0700728c */ /* 0x000fd2000bf05300 */
[----:B------:R-:W-:Y:S05]  /*00f0*/  BRA.U !UP0, `(.L_x_1) ;  /* 0x0000000108107547 */ /* 0x000fea000b800000 */
[----:B------:R-:W1:Y:S02]  /*0100*/  LDC.64 R2, c[0x0][0x888] ;  /* 0x00022200ff027b82 */ /* 0x000e640000000a00 */
[----:B-1----:R1:W5:Y:S01]  /*0110*/  LDG.E R35, desc[UR46][R2.64] ;  /* 0x0000002e02237981 */ /* 0x002362000c1e1900 */
[----:B------:R-:W-:Y:S01]  /*0120*/  HFMA2 R64, -RZ, RZ, 0, 5.9604644775390625e-08 ;  /* 0x00000001ff407431 */ /* 0x000fe200000001ff */
[----:B------:R-:W-:Y:S05]  /*0130*/  BRA `(.L_x_0) ;  /* 0x00000000000c7947 */ /* 0x000fea0003800000 */
.L_x_1:
[----:B------:R-:W1:Y:S01]  /*0140*/  LDCU UR6, c[0x0][0x880] ;  /* 0x00011000ff0677ac */ /* 0x000e620008000800 */
[----:B------:R-:W-:Y:S01]  /*0150*/  HFMA2 R64, -RZ, RZ, 0, 5.9604644775390625e-08 ;  /* 0x00000001ff407431 */ /* 0x000fe200000001ff */
[----:B-1----:R-:W-:-:S07]  /*0160*/  MOV R35, UR6 ;  /* 0x0000000600237c02 */ /* 0x002fce0008000f00 */
.L_x_0:
[----:B------:R-:W2:Y:S02]  /*0170*/  LDCU.64 UR6, c[0x0][0x8b0] ;  /* 0x00011600ff0677ac */ /* 0x000ea40008000a00 */
[----:B--2---:R-:W-:-:S04]  /*0180*/  UISETP.NE.U32.AND UP0, UPT, UR6, URZ, UPT ;  /* 0x000000ff0600728c */ /* 0x004fc8000bf05070 */
[----:B------:R-:W-:-:S09]  /*0190*/  UISETP.NE.AND.EX UP0, UPT, UR7, URZ, UPT, UP0 ;  /* 0x000000ff0700728c */ /* 0x000fd2000bf05300 */
[----:B------:R-:W-:Y:S05]  /*01a0*/  BRA.U UP0, `(.L_x_2) ;  /* 0x0000000100247547 */ /* 0x000fea000b800000 */
[----:B------:R-:W2:Y:S02]  /*01b0*/  LDCU.64 UR6, c[0x0][0x8a8] ;  /* 0x00011500ff0677ac */ /* 0x000ea40008000a00 */
[----:B--2---:R-:W-:-:S04]  /*01c0*/  UISETP.NE.U32.AND UP0, UPT, UR6, URZ, UPT ;  /* 0x000000ff0600728c */ /* 0x004fc8000bf05070 */
[----:B------:R-:W-:-:S09]  /*01d0*/  UISETP.NE.AND.EX UP0, UPT, UR7, URZ, UPT, UP0 ;  /* 0x000000ff0700728c */ /* 0x000fd2000bf05300 */
[----:B------:R-:W-:Y:S05]  /*01e0*/  BRA.U !UP0, `(.L_x_3) ;  /* 0x00000001080c7547 */ /* 0x000fea000b800000 */
[----:B-1----:R-:W1:Y:S02]  /*01f0*/  LDC.64 R2, c[0x0][0x8a8] ;  /* 0x00022a00ff027b82 */ /* 0x002e640000000a00 */
[----:B-1----:R2:W5:Y:S01]  /*0200*/  LDG.E R33, desc[UR46][R2.64] ;  /* 0x0000002e02217981 */ /* 0x002562000c1e1900 */
[----:B------:R-:W-:Y:S05]  /*0210*/  BRA `(.L_x_2) ;  /* 0x0000000000087947 */ /* 0x000fea0003800000 */
.L_x_3:
[----:B------:R-:W2:Y:S02]  /*0220*/  LDCU UR6, c[0x0][0x8a0] ;  /* 0x00011400ff0677ac */ /* 0x000ea40008000800 */
[----:B--2---:R-:W-:Y:S02]  /*0230*/  MOV R33, UR6 ;  /* 0x0000000600217c02 */ /* 0x004fe40008000f00 */
.L_x_2:
[----:B------:R-:W-:Y:S01]  /*0240*/  IMAD.U32 R0, RZ, RZ, UR8 ;  /* 0x00000008ff007e24 */ /* 0x000fe2000f8e00ff */
[----:B------:R-:W-:Y:S04]  /*0250*/  BSSY.RECONVERGENT B0, `(.L_x_4) ;  /* 0x000000c000007945 */ /* 0x000fe80003800200 */
[C---:B------:R-:W-:Y:S02]  /*0260*/  ISETP.NE.OR P1, PT, R0.reuse, 0x1, !P5 ;  /* 0x000000010000780c */ /* 0x040fe40006f25670 */
[----:B------:R-:W-:-:S11]  /*0270*/  ISETP.NE.OR P0, PT, R0, 0x3, !P5 ;  /* 0x000000030000780c */ /* 0x000fd60006f05670 */
[----:B------:R-:W-:Y:S05]  /*0280*/  @P1 BRA `(.L_x_5) ;  /* 0x0000000000201947 */ /* 0x000fea0003800000 */
[----:B------:R-:W3:Y:S02]  /*0290*/  LDCU.64 UR6, c[0x0][0x348] ;  /* 0x00006900ff0677ac */ /* 0x000ee40008000a00 */
[----:B---3--:R-:W-:Y:S02]  /*02a0*/  UIADD3 UR10, UP1, UPT, UR6, 0x80, URZ ;  /* 0x00000080060a7890 */ /* 0x008fe4000ff3e0ff */
[----:B------:R-:W-:Y:S02]  /*02b0*/  UIADD3 UR6, UP0, UPT, UR6, 0x180, URZ ;  /* 0x0000018006067890 */ /* 0x000fe4000ff1e0ff */
[----:B------:R-:W-:Y:S02]  /*02c0*/  UIADD3.X UR11, UPT, UPT, URZ, UR7, URZ, UP1, !UPT ;  /* 0x00000007ff0b7290 */ /* 0x000fe40008ffe4ff */
[----:B------:R-:W-:-:S07]  /*02d0*/  UIADD3.X UR7, UPT, UPT, URZ, UR7, URZ, UP0, !UPT ;  /* 0x00000007ff077290 */ /* 0x000fce00087fe4ff */
[----:B------:R3:W-:Y:S02]  /*02e0*/  UTMACCTL.PF [UR10] ;  /* 0x000000000a0079b9 */ /* 0x0007e40008040000 */
[----:B------:R3:W-:Y:S02]  /*02f0*/  UTMACCTL.PF [UR6] ;  /* 0x00000000060079b9 */ /* 0x0007e40008040000 */
[----:B---3--:R-:W-:Y:S01]  /*0300*/  NOP ;  /* 0x0000000000007918 */ /* 0x008fe20000000000 */
.L_x_5:
[----:B------:R-:W-:Y:S05]  /*0310*/  BSYNC.RECONVERGENT B0 ;  /* 0x0000000000007941 */ /* 0x000fea0003800200 */
.L_x_4:
[----:B------:R-:W-:Y:S04]  /*0320*/  BSSY.RECONVERGENT B0, `(.L_x_6) ;  /* 0x000000a000007945 */ /* 0x000fe80003800200 */
        /* <DEDUP_REMOVED lines=9> */
.L_x_7:
[----:B------:R-:W-:Y:S05]  /*03c0*/  BSYNC.RECONVERGENT B0 ;  /* 0x0000000000007941 */ /* 0x000fea0003800200 */
.L_x_6:
[----:B------:R-:W3:Y:S01]  /*03d0*/  LDCU.64 UR6, c[0x0][0x888] ;  /* 0x00011100ff0677ac */ /* 0x000ee20008000a00 */
[----:B------:R-:W-:Y:S02]  /*03e0*/  UISETP.EQ.U32.AND UP1, UPT, UR4, URZ, UPT ;  /* 0x000000ff0400728c */ /* 0x000fe4000bf22070 */
[----:B------:R-:W-:Y:S02]  /*03f0*/  UPLOP3.LUT UP2, UPT, UPT, UPT, UPT, 0x80, 0x8 ;  /* 0x000000000008789c */ /* 0x000fe40003f4f070 */
[----:B---3--:R-:W-:-:S04]  /*0400*/  UISETP.NE.U32.AND UP0, UPT, UR6, URZ, UPT ;  /* 0x000000ff0600728c */ /* 0x008fc8000bf05070 */
[----:B------:R-:W-:-:S04]  /*0410*/  UISETP.NE.AND.EX UP0, UPT, UR7, URZ, UPT, UP0 ;  /* 0x000000ff0700728c */ /* 0x000fc8000bf05300 */
[----:B------:R-:W-:-:S04]  /*0420*/  UISETP.EQ.OR.EX UP3, UPT, UR5, URZ, !UP0, UP1 ;  /* 0x000000ff0500728c */ /* 0x000fc8000c762710 */
[----:B------:R-:W-:-:S05]  /*0430*/  UP2UR UR50, UPR, URZ, 0x8 ;  /* 0x00000008ff327883 */ /* 0x000fca0008000000 */
[----:B------:R-:W-:Y:S07]  /*0440*/  BRA.U !UP3, `(.L_x_8) ;  /* 0x000000010b207547 */ /* 0x000fee000b800000 */
[----:B------:R-:W-:Y:S01]  /*0450*/  UISETP.NE.U32.AND UP2, UPT, UR4, URZ, UPT ;  /* 0x000000ff0400728c */ /* 0x000fe2000bf45070 */
[----:B-----5:R-:W-:Y:S01]  /*0460*/  FSETP.NEU.AND P0, PT, R35, RZ, PT ;  /* 0x000000ff2300720b */ /* 0x020fe20003f0d000 */
[----:B------:R-:W-:Y:S02]  /*0470*/  USEL UR4, URZ, 0xffffffff, UP0 ;  /* 0xffffffffff047887 */ /* 0x000fe40008000000 */
[----:B------:R-:W-:-:S10]  /*0480*/  UISETP.NE.AND.EX UP2, UPT, UR5, URZ, UPT, UP2 ;  /* 0x000000ff0500728c */ /* 0x000fd4000bf45320 */
[----:B------:R-:W-:Y:S01]  /*0490*/  VOTEU.ANY UP1, P0 ;  /* 0x0000000000ff7886 */ /* 0x000fe20000020100 */
[----:B------:R-:W-:-:S04]  /*04a0*/  @!UP2 USEL UR4, URZ, 0xffffffff, UP1 ;  /* 0xffffffffff04a887 */ /* 0x000fc80008800000 */
[----:B------:R-:W-:-:S04]  /*04b0*/  ULOP3.LUT UR4, UR4, 0x1, URZ, 0xc0, !UPT ;  /* 0x0000000104047892 */ /* 0x000fc8000f8ec0ff */
[----:B------:R-:W-:-:S11]  /*04c0*/  UISETP.NE.U32.AND UP2, UPT, UR4, 0x1, UPT ;  /* 0x000000010400788c */ /* 0x000fd6000bf45070 */
.L_x_8:
[----:B-12---:R-:W1:Y:S01]  /*04d0*/  SHFL.IDX PT, R2, R69, RZ, 0x1f ;  /* 0x00001fff45027589 */ /* 0x006e6200000e0000 */
[----:B------:R-:W-:-:S04]  /*04e0*/  UISETP.NE.AND UP1, UPT, UR8, 0x2, UPT ;  /* 0x000000020800788c */ /* 0x000fc8000bf25270 */
[----:B------:R-:W-:Y:S01]  /*04f0*/  USEL UR6, URZ, 0x1, UP1 ;  /* 0x00000001ff067887 */ /* 0x000fe20008800000 */
[----:B-1----:R-:W-:-:S13]  /*0500*/  ISETP.NE.AND P0, PT, R2, RZ, PT ;  /* 0x000000ff0200720c */ /* 0x002fda0003f05270 */
[----:B------:R-:W-:Y:S05]  /*0510*/  @P0 BRA `(.L_x_9) ;  /* 0x0000000000600947 */ /* 0x000fea0003800000 */
[----:B------:R-:W1:Y:S01]  /*0520*/  S2UR UR5, SR_CgaCtaId ;  /* 0x00000000000579c3 */ /* 0x000e620000008800 */
[----:B------:R-:W-:Y:S01]  /*0530*/  UMOV UR7, 0x400 ;  /* 0x0000040000077882 */ /* 0x000fe20000000000 */
[----:B------:R-:W-:Y:S01]  /*0540*/  UMOV UR4, 0x1 ;  /* 0x0000000100047882 */ /* 0x000fe20000000000 */
[----:B------:R-:W-:Y:S01]  /*0550*/  ELECT P0, URZ, PT ;  /* 0x0000000000ff782f */ /* 0x000fe20003800000 */
[----:B------:R-:W-:-:S04]  /*0560*/  UIADD3 UR10, UPT, UPT, -UR4, 0x100000, URZ ;  /* 0x00100000040a7890 */ /* 0x000fc8000fffe1ff */
[----:B------:R-:W-:Y:S02]  /*0570*/  USHF.L.U32 UR11, UR10, 0xb, URZ ;  /* 0x0000000b0a0b7899 */ /* 0x000fe400080006ff */
[----:B------:R-:W-:Y:S02]  /*0580*/  USHF.L.U32 UR10, UR10, 0x1, URZ ;  /* 0x000000010a0a7899 */ /* 0x000fe400080006ff */
[----:B-1----:R-:W-:Y:S01]  /*0590*/  ULEA UR5, UR5, UR7, 0x18 ;  /* 0x0000000705057291 */ /* 0x002fe2000f8ec0ff */
[----:B------:R-:W1:Y:S11]  /*05a0*/  FENCE.VIEW.ASYNC.S ;  /* 0x00000000000073c6 */ /* 0x000e760000000000 */
[----:B-1----:R1:W2:Y:S01]  /*05b0*/  SYNCS.EXCH.64 URZ, [UR5], UR10 ;  /* 0x0000000a05ff75b2 */ /* 0x0022a20008000100 */
[----:B------:R1:W3:Y:S01]  /*05c0*/  SYNCS.EXCH.64 URZ, [UR5+0x38], UR10 ;  /* 0x0000380a05ff75b2 */ /* 0x0002e20008000100 */
[----:B------:R1:W4:Y:S01]  /*05d0*/  SYNCS.EXCH.64 URZ, [UR5+0x8], UR10 ;  /* 0x0000080a05ff75b2 */ /* 0x0003220008000100 */
[----:B------:R1:W1:Y:S01]  /*05e0*/  SYNCS.EXCH.64 URZ, [UR5+0x40], UR10 ;  /* 0x0000400a05ff75b2 */ /* 0x0002620008000100 */
        /* <DEDUP_REMOVED lines=10> */
[----:B------:R-:W-:Y:S01]  /*0690*/  NOP ;  /* 0x0000000000007918 */ /* 0x000fe20000000000 */
.L_x_9:
[----:B------:R-:W2:Y:S01]  /*06a0*/  SHFL.IDX PT, R2, R69, RZ, 0x1f ;  /* 0x00001fff45027589 */ /* 0x000ea200000e0000 */
[----:B------:R-:W-:Y:S01]  /*06b0*/  NOP ;  /* 0x0000000000007918 */ /* 0x000fe20000000000 */
[----:B--2---:R-:W-:-:S13]  /*06c0*/  ISETP.NE.AND P0, PT, R2, 0x1, PT ;  /* 0x000000010200780c */ /* 0x004fda0003f05270 */
[----:B------:R-:W-:Y:S05]  /*06d0*/  @P0 BRA `(.L_x_10) ;  /* 0x0000000000580947 */ /* 0x000fea0003800000 */
[----:B------:R-:W2:Y:S01]  /*06e0*/  S2UR UR7, SR_CgaCtaId ;  /* 0x00000000000779c3 */ /* 0x000ea20000008800 */
[----:B------:R-:W-:Y:S01]  /*06f0*/  UMOV UR9, 0x400 ;  /* 0x0000040000097882 */ /* 0x000fe20000000000 */
[----:B-1----:R-:W-:Y:S01]  /*0700*/  UMOV UR5, 0x20 ;  /* 0x0000002000057882 */ /* 0x002fe20000000000 */
[----:B------:R-:W-:Y:S01]  /*0710*/  UMOV UR4, 0x80 ;  /* 0x0000008000047882 */ /* 0x000fe20000000000 */
[----:B------:R-:W-:-:S04]  /*0720*/  UIADD3 UR10, UPT, UPT, -UR5, 0x100000, URZ ;  /* 0x00100000050a7890 */ /* 0x000fc8000fffe1ff */
[----:B------:R-:W-:Y:S02]  /*0730*/  USHF.L.U32 UR11, UR10, 0xb, URZ ;  /* 0x0000000b0a0b7899 */ /* 0x000fe400080006ff */
[----:B------:R-:W-:Y:S02]  /*0740*/  USHF.L.U32 UR10, UR10, 0x1, URZ ;  /* 0x000000010a0a7899 */ /* 0x000fe400080006ff */
[----:B------:R-:W-:-:S04]  /*0750*/  UIADD3 UR4, UPT, UPT, -UR4, 0x100000, URZ ;  /* 0x0010000004047890 */ /* 0x000fc8000fffe1ff */
[----:B------:R-:W-:Y:S02]  /*0760*/  USHF.L.U32 UR5, UR4, 0xb, URZ ;  /* 0x0000000b04057899 */ /* 0x000fe400080006ff */
[----:B------:R-:W-:Y:S01]  /*0770*/  USHF.L.U32 UR4, UR4, 0x1, URZ ;  /* 0x0000000104047899 */ /* 0x000fe200080006ff */
[----:B------:R-:W-:Y:S01]  /*0780*/  ELECT P0, URZ, PT ;  /* 0x0000000000ff782f */ /* 0x000fe20003800000 */
[----:B--2---:R-:W-:Y:S01]  /*0790*/  ULEA UR7, UR7, UR9, 0x18 ;  /* 0x0000000907077291 */ /* 0x004fe2000f8ec0ff */
[----:B------:R-:W1:Y:S11]  /*07a0*/  FENCE.VIEW.ASYNC.S ;  /* 0x00000000000073c6 */ /* 0x000e760000000000 */
[----:B-1----:R2:W1:Y:S01]  /*07b0*/  SYNCS.EXCH.64 URZ, [UR7+0x70], UR10 ;  /* 0x0000700a07ff75b2 */ /* 0x0024620008000100 */
[----:B------:R2:W1:Y:S01]  /*07c0*/  SYNCS.EXCH.64 URZ, [UR7+0x90], UR4 ;  /* 0x0000900407ff75b2 */ /* 0x0004620008000100 */
[----:B------:R2:W1:Y:S01]  /*07d0*/  SYNCS.EXCH.64 URZ, [UR7+0x78], UR10 ;  /* 0x0000780a07ff75b2 */ /* 0x0004620008000100 */
[----:B------:R2:W1:Y:S01]  /*07e0*/  SYNCS.EXCH.64 URZ, [UR7+0x98], UR4 ;  /* 0x0000980407ff75b2 */ /* 0x0004620008000100 */
[----:B------:R2:W1:Y:S01]  /*07f0*/  SYNCS.EXCH.64 URZ, [UR7+0x80], UR10 ;  /* 0x0000800a07ff75b2 */ /* 0x0004620008000100 */
[----:B------:R2:W1:Y:S01]  /*0800*/  SYNCS.EXCH.64 URZ, [UR7+0xa0], UR4 ;  /* 0x0000a00407ff75b2 */ /* 0x0004620008000100 */
[----:B------:R2:W1:Y:S01]  /*0810*/  SYNCS.EXCH.64 URZ, [UR7+0x88], UR10 ;  /* 0x0000880a07ff75b2 */ /* 0x0004620008000100 */
[----:B------:R2:W1:Y:S02]  /*0820*/  SYNCS.EXCH.64 URZ, [UR7+0xa8], UR4 ;  /* 0x0000a80407ff75b2 */ /* 0x0004640008000100 */
[----:B--2---:R-:W-:Y:S01]  /*0830*/  NOP ;  /* 0x0000000000007918 */ /* 0x004fe20000000000 */
.L_x_10:
[----:B------:R-:W2:Y:S01]  /*0840*/  SHFL.IDX PT, R2, R69, RZ, 0x1f ;  /* 0x00001fff45027589 */ /* 0x000ea200000e0000 */
[----:B------:R-:W-:Y:S01]  /*0850*/  NOP ;  /* 0x0000000000007918 */ /* 0x000fe20000000000 */
[----:B--2---:R-:W-:-:S13]  /*0860*/  ISETP.NE.AND P0, PT, R2, 0x3, PT ;  /* 0x000000030200780c */ /* 0x004fda0003f05270 */
[----:B------:R-:W-:Y:S05]  /*0870*/  @P0 BRA `(.L_x_11) ;  /* 0x0000000000300947 */ /* 0x000fea0003800000 */
[----:B-1----:R-:W1:Y:S01]  /*0880*/  S2UR UR5, SR_CgaCtaId ;  /* 0x00000000000579c3 */ /* 0x002e620000008800 */
        /* <DEDUP_REMOVED lines=8> */
[----:B-1----:R2:W1:Y:S01]  /*0910*/  SYNCS.EXCH.64 URZ, [UR5+0xb0], UR10 ;  /* 0x0000b00a05ff75b2 */ /* 0x0024620008000100 */
[----:B------:R2:W1:Y:S02]  /*0920*/  SYNCS.EXCH.64 URZ, [UR5+0xb8], UR10 ;  /* 0x0000b80a05ff75b2 */ /* 0x0004640008000100 */
[----:B--2---:R-:W-:Y:S01]  /*0930*/  NOP ;  /* 0x0000000000007918 */ /* 0x004fe20000000000 */
.L_x_11:
[----:B------:R-:W2:Y:S01]  /*0940*/  SHFL.IDX PT, R2, R69, RZ, 0x1f ;  /* 0x00001fff45027589 */ /* 0x000ea200000e0000 */
[----:B------:R-:W-:Y:S01]  /*0950*/  NOP ;  /* 0x0000000000007918 */ /* 0x000fe20000000000 */
[----:B--2---:R-:W-:-:S13]  /*0960*/  ISETP.NE.AND P0, PT, R2, 0x4, PT ;  /* 0x000000040200780c */ /* 0x004fda0003f05270 */
[----:B------:R-:W-:Y:S05]  /*0970*/  @P0 BRA `(.L_x_12) ;  /* 0x00000000004c0947 */ /* 0x000fea0003800000 */
[----:B-1----:R-:W1:Y:S01]  /*0980*/  S2UR UR5, SR_CgaCtaId ;  /* 0x00000000000579c3 */ /* 0x002e620000008800 */
[----:B------:R-:W-:Y:S01]  /*0990*/  UMOV UR9, 0x100 ;  /* 0x0000010000097882 */ /* 0x000fe20000000000 */
[----:B------:R-:W-:Y:S01]  /*09a0*/  UMOV UR7, 0x400 ;  /* 0x0000040000077882 */ /* 0x000fe20000000000 */
[----:B------:R-:W-:Y:S01]  /*09b0*/  USEL UR9, UR9, 0xe0, UP2 ;  /* 0x000000e009097887 */ /* 0x000fe20009000000 */
[----:B------:R-:W-:Y:S01]  /*09c0*/  UMOV UR4, 0x1 ;  /* 0x0000000100047882 */ /* 0x000fe20000000000 */
[----:B------:R-:W-:Y:S01]  /*09d0*/  ELECT P0, URZ, PT ;  /* 0x0000000000ff782f */ /* 0x000fe20003800000 */
[----:B------:R-:W-:-:S04]  /*09e0*/  UIADD3 UR10, UPT, UPT, -UR4, 0x100000, URZ ;  /* 0x00100000040a7890 */ /* 0x000fc8000fffe1ff */
[----:B------:R-:W-:Y:S02]  /*09f0*/  USHF.L.U32 UR11, UR10, 0xb, URZ ;  /* 0x0000000b0a0b7899 */ /* 0x000fe400080006ff */
[----:B------:R-:W-:Y:S02]  /*0a00*/  USHF.L.U32 UR10, UR10, 0x1, URZ ;  /* 0x000000010a0a7899 */ /* 0x000fe400080006ff */
[----:B------:R-:W-:-:S04]  /*0a10*/  UIADD3 UR12, UPT, UPT, -UR9, 0x100000, URZ ;  /* 0x00100000090c7890 */ /* 0x000fc8000fffe1ff */
[----:B------:R-:W-:Y:S02]  /*0a20*/  USHF.L.U32 UR13, UR12, 0xb, URZ ;  /* 0x0000000b0c0d7899 */ /* 0x000fe400080006ff */
[----:B------:R-:W-:Y:S02]  /*0a30*/  USHF.L.U32 UR12, UR12, 0x1, URZ ;  /* 0x000000010c0c7899 */ /* 0x000fe400080006ff */
[----:B-1----:R-:W-:Y:S01]  /*0a40*/  ULEA UR5, UR5, UR7, 0x18 ;  /* 0x0000000705057291 */ /* 0x002fe2000f8ec0ff */
[----:B------:R-:W1:Y:S11]  /*0a50*/  FENCE.VIEW.ASYNC.S ;  /* 0x00000000000073c6 */ /* 0x000e760000000000 */
[----:B-1----:R2:W1:Y:S01]  /*0a60*/  SYNCS.EXCH.64 URZ, [UR5+0xc0], UR10 ;  /* 0x0000c00a05ff75b2 */ /* 0x0024620008000100 */
[----:B------:R2:W1:Y:S01]  /*0a70*/  SYNCS.EXCH.64 URZ, [UR5+0xd0], UR12 ;  /* 0x0000d00c05ff75b2 */ /* 0x0004620008000100 */
[----:B------:R2:W1:Y:S01]  /*0a80*/  SYNCS.EXCH.64 URZ, [UR5+0xc8], UR10 ;  /* 0x0000c80a05ff75b2 */ /* 0x0004620008000100 */
[----:B------:R2:W1:Y:S02]  /*0a90*/  SYNCS.EXCH.64 URZ, [UR5+0xd8], UR12 ;  /* 0x0000d80c05ff75b2 */ /* 0x0004640008000100 */
[----:B--2---:R-:W-:Y:S01]  /*0aa0*/  NOP ;  /* 0x0000000000007918 */ /* 0x004fe20000000000 */
.L_x_12:
        /* <DEDUP_REMOVED lines=26> */
.L_x_13:
        /* <DEDUP_REMOVED lines=18> */
.L_x_14:
[----:B-1----:R-:W1:Y:S01]  /*0d70*/  S2UR UR5, SR_CTAID.X ;  /* 0x00000000000579c3 */ /* 0x002e620000002500 */
[----:B------:R-:W-:-:S05]  /*0d80*/  CS2R.32 R63, SR_CgaSize ;  /* 0x00000000003f7805 */ /* 0x000fca0000008a00 */
[----:B------:R-:W-:-:S05]  /*0d90*/  IMAD R63, R63, -0xa0, RZ ;  /* 0xffffff603f3f7824 */ /* 0x000fca00078e02ff */
[----:B------:R-:W-:-:S14]  /*0da0*/  R2UR UR9, R63 ;  /* 0x000000003f0972ca */ /* 0x000fdc00000e0000 */
[----:B------:R-:W2:Y:S01]  /*0db0*/  LDCU UR9, c[0x0][UR9+0x2b0] ;  /* 0x00005600090977ac */ /* 0x000ea20008000800 */
[----:B------:R-:W-:Y:S01]  /*0dc0*/  NOP ;  /* 0x0000000000007918 */ /* 0x000fe20000000000 */
[----:B------:R-:W-:-:S05]  /*0dd0*/  CS2R.32 R63, SR_CgaSize ;  /* 0x00000000003f7805 */ /* 0x000fca0000008a00 */
[----:B------:R-:W-:-:S05]  /*0de0*/  IMAD R63, R63, -0xa0, RZ ;  /* 0xffffff603f3f7824 */ /* 0x000fca00078e02ff */
[----:B------:R-:W-:-:S14]  /*0df0*/  R2UR UR7, R63 ;  /* 0x000000003f0772ca */ /* 0x000fdc00000e0000 */
[----:B------:R-:W3:Y:S01]  /*0e00*/  LDCU UR7, c[0x0][UR7+0x2b4] ;  /* 0x00005680070777ac */ /* 0x000ee20008000800 */
[----:B------:R-:W4:Y:S08]  /*0e10*/  S2UR UR4, SR_CTAID.Y ;  /* 0x00000000000479c3 */ /* 0x000f300000002600 */
[----:B------:R-:W3:Y:S01]  /*0e20*/  LDC R10, c[0x0][0xb24] ;  /* 0x0002c900ff0a7b82 */ /* 0x000ee20000000800 */
[----:B-1----:R-:W-:-:S02]  /*0e30*/  I2FP.F32.U32 R63, UR5 ;  /* 0x00000005003f7c45 */ /* 0x002fc40008201000 */
[----:B------:R-:W-:-:S05]  /*0e40*/  CS2R.32 R3, SR_CgaSize ;  /* 0x0000000000037805 */ /* 0x000fca0000008a00 */
[----:B------:R-:W-:-:S06]  /*0e50*/  IMAD R3, R3, -0xa0, RZ ;  /* 0xffffff6003037824 */ /* 0x000fcc00078e02ff */
[----:B------:R-:W1:Y:S01]  /*0e60*/  LDC R3, c[0x0][R3+0x2a0] ;  /* 0x0000a80003037b82 */ /* 0x000e620000000800 */
[----:B------:R-:W-:Y:S01]  /*0e70*/  MOV R15, UR5 ;  /* 0x00000005000f7c02 */ /* 0x000fe20008000f00 */
[----:B--2---:R-:W-:Y:S01]  /*0e80*/  FMUL R63, R63, UR9 ;  /* 0x000000093f3f7c20 */ /* 0x004fe20008400000 */
[----:B----4-:R-:W-:Y:S02]  /*0e90*/  I2FP.F32.U32 R62, UR4 ;  /* 0x00000004003e7c45 */ /* 0x010fe40008201000 */
[----:B------:R-:W-:-:S05]  /*0ea0*/  CS2R.32 R2, SR_CgaSize ;  /* 0x0000000000027805 */ /* 0x000fca0000008a00 */
[----:B------:R-:W-:-:S06]  /*0eb0*/  IMAD R2, R2, -0xa0, RZ ;  /* 0xffffff6002027824 */ /* 0x000fcc00078e02ff */
[----:B------:R-:W2:Y:S01]  /*0ec0*/  LDC R2, c[0x0][R2+0x2a4] ;  /* 0x0000a90002027b82 */ /* 0x000ea20000000800 */
[----:B------:R-:W-:Y:S01]  /*0ed0*/  MOV R14, UR4 ;  /* 0x00000004000e7c02 */ /* 0x000fe20008000f00 */
[----:B------:R-:W4:Y:S01]  /*0ee0*/  F2I.U32.TRUNC.NTZ R63, R63 ;  /* 0x0000003f003f7305 */ /* 0x000f22000020f000 */
[----:B---3--:R-:W-:-:S05]  /*0ef0*/  FMUL R62, R62, UR7 ;  /* 0x000000073e3e7c20 */ /* 0x008fca0008400000 */
[----:B------:R-:W-:Y:S01]  /*0f00*/  BAR.SYNC.DEFER_BLOCKING 0x0 ;  /* 0x0000000000007b1d */ /* 0x000fe20000010000 */
[----:B------:R-:W-:-:S05]  /*0f10*/  ISETP.GE.AND P0, PT, R10, 0x1, PT ;  /* 0x000000010a00780c */ /* 0x000fca0003f06270 */
[----:B------:R-:W3:Y:S02]  /*0f20*/  F2I.U32.TRUNC.NTZ R62, R62 ;  /* 0x0000003e003e7305 */ /* 0x000ee4000020f000 */
[----:B------:R-:W2:Y:S01]  /*0f30*/  S2UR UR36, SR_CTAID.Z ;  /* 0x00000000002479c3 */ /* 0x000ea20000002700 */
[----:B----4-:R-:W-:-:S05]  /*0f40*/  IADD3 R63, PT, PT, -R63, RZ, RZ ;  /* 0x000000ff3f3f7210 */ /* 0x010fca0007ffe1ff */
[----:B-1----:R-:W-:Y:S01]  /*0f50*/  IMAD R63, R3, R63, UR5 ;  /* 0x00000005033f7e24 */ /* 0x002fe2000f8e023f */
[----:B---3--:R-:W-:-:S05]  /*0f60*/  IADD3 R62, PT, PT, -R62, RZ, RZ ;  /* 0x000000ff3e3e7210 */ /* 0x008fca0007ffe1ff */
[----:B--2---:R-:W-:Y:S01]  /*0f70*/  IMAD R62, R2, R62, UR4 ;  /* 0x00000004023e7e24 */ /* 0x004fe2000f8e023e */
[----:B------:R-:W-:Y:S06]  /*0f80*/  @!P0 BRA `(.L_x_15) ;  /* 0x0000000000b88947 */ /* 0x000fec0003800000 */
[----:B------:R-:W1:Y:S01]  /*0f90*/  LDC.64 R4, c[0x0][0xb18] ;  /* 0x0002c600ff047b82 */ /* 0x000e620000000a00 */
[----:B------:R-:W-:-:S07]  /*0fa0*/  ISETP.NE.AND P0, PT, R10, 0x1, PT ;  /* 0x000000010a00780c */ /* 0x000fce0003f05270 */
[----:B------:R-:W2:Y:S08]  /*0fb0*/  LDC R9, c[0x0][0xb0c] ;  /* 0x0002c300ff097b82 */ /* 0x000eb00000000800 */
[----:B------:R-:W3:Y:S08]  /*0fc0*/  LDC R12, c[0x0][0x370] ;  /* 0x0000dc00ff0c7b82 */ /* 0x000ef00000000800 */
[----:B------:R-:W4:Y:S01]  /*0fd0*/  LDC R11, c[0x0][0x374] ;  /* 0x0000dd00ff0b7b82 */ /* 0x000f220000000800 */
[----:B-1----:R-:W-:-:S07]  /*0fe0*/  ISETP.NE.AND P1, PT, R4, 0x1, PT ;  /* 0x000000010400780c */ /* 0x002fce0003f25270 */
[----:B------:R-:W3:Y:S01]  /*0ff0*/  LDC.64 R6, c[0x0][0xb10] ;  /* 0x0002c400ff067b82 */ /* 0x000ee20000000a00 */
[----:B--2---:R-:W-:-:S07]  /*1000*/  ISETP.NE.AND P2, PT, R9, 0x1, PT ;  /* 0x000000010900780c */ /* 0x004fce0003f45270 */
[----:B------:R-:W1:Y:S08]  /*1010*/  LDC R8, c[0x0][0xb20] ;  /* 0x0002c800ff087b82 */ /* 0x000e700000000800 */
[----:B------:R-:W2:Y:S01]  /*1020*/  LDC.64 R2, c[0x0][0xb28] ;  /* 0x0002ca00ff027b82 */ /* 0x000ea20000000a00 */
[----:B----4-:R-:W-:-:S04]  /*1030*/  IMAD.HI.U32 R13, R11, R5, RZ ;  /* 0x000000050b0d7227 */ /* 0x010fc800078e00ff */
[----:B------:R-:W-:-:S04]  /*1040*/  IMAD.HI.U32 R5, R14, R5, RZ ;  /* 0x000000050e057227 */ /* 0x000fc800078e00ff */
[----:B---3--:R-:W-:-:S05]  /*1050*/  IMAD.HI.U32 R16, R12, R6, RZ ;  /* 0x000000060c107227 */ /* 0x008fca00078e00ff */
[-C--:B------:R-:W-:Y:S01]  /*1060*/  @P2 SHF.R.U32.HI R12, RZ, R7.reuse, R16 ;  /* 0x00000007ff0c2219 */ /* 0x080fe20000011610 */
[----:B------:R-:W-:Y:S01]  /*1070*/  IMAD.HI.U32 R16, R15, R6, RZ ;  /* 0x000000060f107227 */ /* 0x000fe200078e00ff */
[-C--:B-1----:R-:W-:Y:S02]  /*1080*/  @P1 SHF.R.U32.HI R11, RZ, R8.reuse, R13 ;  /* 0x00000008ff0b1219 */ /* 0x082fe4000001160d */
[----:B------:R-:W-:Y:S02]  /*1090*/  SHF.R.U32.HI R5, RZ, R8, R5 ;  /* 0x00000008ff057219 */ /* 0x000fe40000011605 */
[----:B------:R-:W-:Y:S02]  /*10a0*/  SHF.R.U32.HI R16, RZ, R7, R16 ;  /* 0x00000007ff107219 */ /* 0x000fe40000011610 */
[----:B------:R-:W-:Y:S01]  /*10b0*/  SEL R5, R14, R5, !P1 ;  /* 0x000000050e057207 */ /* 0x000fe20004800000 */
[----:B--2---:R-:W-:Y:S01]  /*10c0*/  IMAD.HI.U32 R13, R11, R2, RZ ;  /* 0x000000020b0d7227 */ /* 0x004fe200078e00ff */
[----:B------:R-:W-:-:S03]  /*10d0*/  SEL R16, R15, R16, !P2 ;  /* 0x000000100f107207 */ /* 0x000fc60005000000 */
[----:B------:R-:W-:Y:S01]  /*10e0*/  IMAD.HI.U32 R6, R12, R2, RZ ;  /* 0x000000020c067227 */ /* 0x000fe200078e00ff */
[----:B------:R-:W-:-:S04]  /*10f0*/  @P0 SHF.R.U32.HI R11, RZ, R3, R13 ;  /* 0x00000003ff0b0219 */ /* 0x000fc8000001160d */
[----:B------:R-:W-:Y:S01]  /*1100*/  @P0 SHF.R.U32.HI R12, RZ, R3, R6 ;  /* 0x00000003ff0c0219 */ /* 0x000fe20000011606 */
[----:B------:R-:W-:-:S04]  /*1110*/  IMAD R11, R11, R10, RZ ;  /* 0x0000000a0b0b7224 */ /* 0x000fc800078e02ff */
[----:B------:R-:W-:Y:S01]  /*1120*/  IMAD R6, R12, R10, RZ ;  /* 0x0000000a0c067224 */ /* 0x000fe200078e02ff */
[----:B------:R-:W-:-:S04]  /*1130*/  ISETP.GE.AND P1, PT, R5, R11, PT ;  /* 0x0000000b0500720c */ /* 0x000fc80003f26270 */
[----:B------:R-:W-:Y:S01]  /*1140*/  ISETP.GE.OR P1, PT, R16, R6, P1 ;  /* 0x000000061000720c */ /* 0x000fe20000f26670 */
[----:B------:R-:W-:-:S05]  /*1150*/  IMAD.HI.U32 R6, R5, R2, RZ ;  /* 0x0000000205067227 */ /* 0x000fca00078e00ff */
[----:B------:R-:W-:-:S04]  /*1160*/  SHF.R.U32.HI R6, RZ, R3, R6 ;  /* 0x00000003ff067219 */ /* 0x000fc80000011606 */
[----:B------:R-:W-:-:S03]  /*1170*/  SEL R6, R5, R6, !P0 ;  /* 0x0000000605067207 */ /* 0x000fc60004000000 */
[----:B------:R-:W-:Y:S01]  /*1180*/  @!P1 IMAD.HI.U32 R7, R16, R2, RZ ;  /* 0x0000000210079227 */ /* 0x000fe200078e00ff */
[----:B------:R-:W-:-:S04]  /*1190*/  IADD3 R2, PT, PT, -R6, RZ, RZ ;  /* 0x000000ff06027210 */ /* 0x000fc80007ffe1ff */
[----:B------:R-:W-:Y:S01]  /*11a0*/  @!P1 SHF.R.U32.HI R3, RZ, R3, R7 ;  /* 0x00000003ff039219 */ /* 0x000fe20000011607 */
[----:B------:R-:W-:Y:S01]  /*11b0*/  IMAD R2, R10, R2, R5 ;  /* 0x000000020a027224 */ /* 0x000fe200078e0205 */
[----:B------:R-:W-:Y:S02]  /*11c0*/  IADD3 R7, PT, PT, -R5, RZ, RZ ;  /* 0x000000ff05077210 */ /* 0x000fe40007ffe1ff */
[----:B------:R-:W-:-:S03]  /*11d0*/  @!P1 SEL R3, R16, R3, !P0 ;  /* 0x0000000310039207 */ /* 0x000fc60004000000 */
[----:B------:R-:W-:Y:S02]  /*11e0*/  IMAD R7, R4, R7, R14 ;  /* 0x0000000704077224 */ /* 0x000fe400078e020e */
[--C-:B------:R-:W-:Y:S02]  /*11f0*/  @!P1 IMAD.IADD R6, R6, 0x1, -R3.reuse ;  /* 0x0000000106069824 */ /* 0x100fe400078e0a03 */
[----:B------:R-:W-:Y:S01]  /*1200*/  @!P1 IMAD R3, R2, R12, R3 ;  /* 0x0000000c02039224 */ /* 0x000fe200078e0203 */
[----:B------:R-:W-:Y:S01]  /*1210*/  IADD3 R2, PT, PT, -R16, RZ, RZ ;  /* 0x000000ff10027210 */ /* 0x000fe20007ffe1ff */
[----:B------:R-:W-:Y:S02]  /*1220*/  @!P1 IMAD R5, R6, R10, R16 ;  /* 0x0000000a06059224 */ /* 0x000fe400078e0210 */
[----:B------:R-:W-:Y:S02]  /*1230*/  @!P1 IMAD.MOV.U32 R16, RZ, RZ, R3 ;  /* 0x000000ffff109224 */ /* 0x000fe400078e0003 */
[----:B------:R-:W-:-:S02]  /*1240*/  IMAD R2, R9, R2, R15 ;  /* 0x0000000209027224 */ /* 0x000fc400078e020f */
[----:B------:R-:W-:Y:S02]  /*1250*/  IMAD R14, R5, R4, R7 ;  /* 0x00000004050e7224 */ /* 0x000fe400078e0207 */
[----:B------:R-:W-:Y:S02]  /*1260*/  IMAD R15, R16, R9, R2 ;  /* 0x00000009100f7224 */ /* 0x000fe400078e0202 */
.L_x_15:
[----:B------:R-:W1:Y:S01]  /*1270*/  LDCU UR4, c[0x0][0xb30] ;  /* 0x00016600ff0477ac */ /* 0x000e620008000800 */
[----:B------:R-:W2:Y:S08]  /*1280*/  S2UR UR37, SR_CgaCtaId ;  /* 0x00000000002579c3 */ /* 0x000eb00000008800 */
[----:B------:R-:W3:Y:S01]  /*1290*/  LDC R26, c[0x0][0xb24] ;  /* 0x0002c900ff1a7b82 */ /* 0x000ee20000000800 */
[----:B-1----:R-:W-:-:S09]  /*12a0*/  UISETP.NE.AND UP1, UPT, UR4, 0x1, UPT ;  /* 0x000000010400788c */ /* 0x002fd2000bf25270 */
[----:B--2---:R-:W-:Y:S05]  /*12b0*/  BRA.U UP1, `(.L_x_16) ;  /* 0x0000000101407547 */ /* 0x004fea000b800000 */
[----:B------:R-:W1:Y:S08]  /*12c0*/  LDC.64 R4, c[0x0][0xb10] ;  /* 0x0002c400ff047b82 */ /* 0x000e700000000a00 */
[----:B------:R-:W2:Y:S08]  /*12d0*/  LDC.64 R2, c[0x0][0xb18] ;  /* 0x0002c600ff027b82 */ /* 0x000eb00000000a00 */
[----:B------:R-:W4:Y:S08]  /*12e0*/  LDC R6, c[0x0][0xb20] ;  /* 0x0002c800ff067b82 */ /* 0x000f300000000800 */
[----:B------:R-:W3:Y:S01]  /*12f0*/  LDC R7, c[0x0][0xb0c] ;  /* 0x0002c300ff077b82 */ /* 0x000ee20000000800 */
[----:B-1----:R-:W-:-:S05]  /*1300*/  IMAD.HI.U32 R4, R15, R4, RZ ;  /* 0x000000040f047227 */ /* 0x002fca00078e00ff */
[----:B------:R-:W-:Y:S01]  /*1310*/  SHF.R.U32.HI R4, RZ, R5, R4 ;  /* 0x00000005ff047219 */ /* 0x000fe20000011604 */
[----:B--2---:R-:W-:Y:S01]  /*1320*/  IMAD.HI.U32 R3, R14, R3, RZ ;  /* 0x000000030e037227 */ /* 0x004fe200078e00ff */
[----:B------:R-:W-:-:S04]  /*1330*/  ISETP.NE.AND P0, PT, R2, 0x1, PT ;  /* 0x000000010200780c */ /* 0x000fc80003f05270 */
[----:B----4-:R-:W-:-:S04]  /*1340*/  SHF.R.U32.HI R3, RZ, R6, R3 ;  /* 0x00000006ff037219 */ /* 0x010fc80000011603 */
[----:B------:R-:W-:Y:S02]  /*1350*/  SEL R3, R14, R3, !P0 ;  /* 0x000000030e037207 */ /* 0x000fe40004000000 */
[----:B---3--:R-:W-:-:S04]  /*1360*/  ISETP.NE.AND P1, PT, R7, 0x1, PT ;  /* 0x000000010700780c */ /* 0x008fc80003f25270 */
[----:B------:R-:W-:-:S05]  /*1370*/  SEL R4, R15, R4, !P1 ;  /* 0x000000040f047207 */ /* 0x000fca0004800000 */
[----:B------:R-:W-:Y:S02]  /*1380*/  IMAD.IADD R5, R3, 0x1, -R4 ;  /* 0x0000000103057824 */ /* 0x000fe400078e0a04 */
[----:B------:R-:W-:Y:S02]  /*1390*/  IMAD.IADD R3, R4, 0x1, -R3 ;  /* 0x0000000104037824 */ /* 0x000fe400078e0a03 */
[----:B------:R-:W-:Y:S02]  /*13a0*/  IMAD R15, R5, R7, R15 ;  /* 0x00000007050f7224 */ /* 0x000fe400078e020f */
[----:B------:R-:W-:-:S07]  /*13b0*/  IMAD R14, R3, R2, R14 ;  /* 0x00000002030e7224 */ /* 0x000fce00078e020e */
.L_x_16:
[----:B------:R-:W-:Y:S01]  /*13c0*/  BAR.SYNC.DEFER_BLOCKING 0x0 ;  /* 0x0000000000007b1d */ /* 0x000fe20000010000 */
[----:B------:R-:W-:Y:S01]  /*13d0*/  UISETP.NE.AND UP1, UPT, UR8, 0x2, UPT ;  /* 0x000000020800788c */ /* 0x000fe2000bf25270 */
[----:B------:R-:W-:Y:S02]  /*13e0*/  ISETP.NE.OR P5, PT, R0, 0x2, !P5 ;  /* 0x000000020000780c */ /* 0x000fe40006fa5670 */
[----:B------:R-:W-:-:S06]  /*13f0*/  LOP3.LUT R2, R77, 0x1f, RZ, 0xc0, !PT ;  /* 0x0000001f4d027812 */ /* 0x000fcc00078ec0ff */
[----:B------:R-:W-:Y:S05]  /*1400*/  BRA.U UP1, `(.L_x_17) ;  /* 0x0000001101c87547 */ /* 0x000fea000b800000 */
[----:B------:R-:W1:Y:S01]  /*1410*/  LDCU UR13, c[0x0][0x38c] ;  /* 0x00007180ff0d77ac */ /* 0x000e620008000800 */
[----:B------:R-:W2:Y:S01]  /*1420*/  LDC R8, c[0x0][0x370] ;  /* 0x0000dc00ff087b82 */ /* 0x000ea20000000800 */
[----:B------:R-:W-:Y:S01]  /*1430*/  PLOP3.LUT P1, PT, PT, PT, UP2, 0x80, 0x8 ;  /* 0x000000000008781c */ /* 0x000fe20003f2f028 */
[----:B------:R-:W-:Y:S01]  /*1440*/  IMAD.MOV.U32 R17, RZ, RZ, 0x1 ;  /* 0x00000001ff117424 */ /* 0x000fe200078e00ff */
[----:B------:R-:W-:Y:S01]  /*1450*/  ISETP.EQ.OR P4, PT, R2, RZ, P5 ;  /* 0x000000ff0200720c */ /* 0x000fe20002f82670 */
[----:B------:R-:W-:Y:S01]  /*1460*/  IMAD.MOV.U32 R16, RZ, RZ, RZ ;  /* 0x000000ffff107224 */ /* 0x000fe200078e00ff */
[----:B------:R-:W-:Y:S02]  /*1470*/  PLOP3.LUT P1, PT, P1, PT, PT, 0x8, 0x80 ;  /* 0x000000000080781c */ /* 0x000fe40000f2e170 */
[----:B------:R-:W-:Y:S01]  /*1480*/  CS2R R12, SRZ ;  /* 0x00000000000c7805 */ /* 0x000fe2000001ff00 */
[----:B------:R-:W-:Y:S01]  /*1490*/  IMAD.MOV.U32 R11, RZ, RZ, 0x1 ;  /* 0x00000001ff0b7424 */ /* 0x000fe200078e00ff */
[----:B------:R-:W4:Y:S01]  /*14a0*/  LDC R0, c[0x0][0x374] ;  /* 0x0000dd00ff007b82 */ /* 0x000f220000000800 */
[----:B------:R-:W2:Y:S01]  /*14b0*/  LDCU.64 UR22, c[0x0][0x348] ;  /* 0x00006900ff1677ac */ /* 0x000ea20008000a00 */
[----:B------:R-:W-:Y:S01]  /*14c0*/  UMOV UR6, URZ ;  /* 0x000000ff00067c82 */ /* 0x000fe20008000000 */
[----:B-1----:R-:W-:-:S04]  /*14d0*/  UIADD3 UR5, UPT, UPT, UR13, 0x1f, URZ ;  /* 0x0000001f0d057890 */ /* 0x002fc8000fffe0ff */
[----:B------:R-:W-:-:S04]  /*14e0*/  USHF.R.S32.HI UR4, URZ, 0x1f, UR5 ;  /* 0x0000001fff047899 */ /* 0x000fc80008011405 */
[----:B------:R-:W-:-:S04]  /*14f0*/  ULEA.HI UR4, UR4, UR5, URZ, 0x5 ;  /* 0x0000000504047291 */ /* 0x000fc8000f8f28ff */
[----:B------:R-:W-:Y:S02]  /*1500*/  USHF.R.S32.HI UR15, URZ, 0x5, UR4 ;  /* 0x00000005ff0f7899 */ /* 0x000fe40008011404 */
[----:B------:R-:W-:Y:S02]  /*1510*/  UIADD3 UR4, UPT, UPT, UR13, -0x1, URZ ;  /* 0xffffffff0d047890 */ /* 0x000fe4000fffe0ff */
[----:B------:R-:W-:Y:S02]  /*1520*/  UISETP.LT.U32.AND UP0, UPT, UR15, 0x7, UPT ;  /* 0x000000070f00788c */ /* 0x000fe4000bf01070 */
[----:B------:R-:W-:Y:S02]  /*1530*/  UISETP.GE.U32.AND UP1, UPT, UR4, -0x3f, UPT ;  /* 0xffffffc10400788c */ /* 0x000fe4000bf26070 */
[----:B------:R-:W-:Y:S02]  /*1540*/  USEL UR14, UR15, 0x7, UP0 ;  /* 0x000000070f0e7887 */ /* 0x000fe40008000000 */
[----:B------:R-:W-:-:S02]  /*1550*/  UIADD3 UR13, UPT, UPT, UR13, 0x3e, URZ ;  /* 0x0000003e0d0d7890 */ /* 0x000fc4000fffe0ff */
[----:B------:R-:W-:Y:S02]  /*1560*/  UIADD3 UR5, UPT, UPT, UR14, -0x1, URZ ;  /* 0xffffffff0e057890 */ /* 0x000fe4000fffe0ff */
[----:B------:R-:W-:-:S03]  /*1570*/  UIADD3 UR7, UPT, UPT, UR15, -UR14, URZ ;  /* 0x8000000e0f077290 */ /* 0x000fc6000fffe0ff */
[----:B------:R-:W-:-:S04]  /*1580*/  @UP1 UIADD3 UR5, UPT, UPT, UR14, URZ, URZ ;  /* 0x000000ff0e051290 */ /* 0x000fc8000fffe0ff */
[----:B--2---:R-:W-:-:S12]  /*1590*/  UIADD3 UR5, UPT, UPT, UR5, 0x1, URZ ;  /* 0x0000000105057890 */ /* 0x004fd8000fffe0ff */
.L_x_35:
[----:B------:R-:W-:Y:S01]  /*15a0*/  UISETP.NE.AND UP0, UPT, UR37, URZ, UPT ;  /* 0x000000ff2500728c */ /* 0x000fe2000bf05270 */
[----:B------:R-:W1:Y:S08]  /*15b0*/  S2UR UR37, SR_CgaCtaId ;  /* 0x00000000002579c3 */ /* 0x000e700000008800 */
[----:B------:R-:W-:Y:S05]  /*15c0*/  BRA.U UP0, `(.L_x_18) ;  /* 0x0000000100347547 */ /* 0x000fea000b800000 */
[----:B------:R-:W2:Y:S01]  /*15d0*/  S2R R2, SR_CgaCtaId ;  /* 0x0000000000027919 */ /* 0x000ea20000008800 */
[----:B------:R-:W-:-:S04]  /*15e0*/  MOV R3, 0x400 ;  /* 0x0000040000037802 */ /* 0x000fc80000000f00 */
[----:B--2---:R-:W-:Y:S02]  /*15f0*/  LEA R2, R2, R3, 0x18 ;  /* 0x0000000302027211 */ /* 0x004fe400078ec0ff */
[----:B------:R-:W-:-:S03]  /*1600*/  SHF.L.U32 R3, R11, 0x1f, RZ ;  /* 0x0000001f0b037819 */ /* 0x000fc600000006ff */
[----:B------:R-:W-:-:S04]  /*1610*/  IMAD R2, R12, 0x8, R2 ;  /* 0x000000080c027824 */ /* 0x000fc800078e0202 */
[----:B------:R-:W2:Y:S02]  /*1620*/  SYNCS.PHASECHK.TRANS64.TRYWAIT P0, [R2+URZ+0x130], R3 ;  /* 0x00013003020075a7 */ /* 0x000ea400080011ff */
[----:B--2---:R-:W-:Y:S05]  /*1630*/  @!P0 BRA `(.L_x_19) ;  /* 0x00000064008c8947 */ /* 0x004fea0003800000 */
.L_x_134:
[----:B------:R-:W-:Y:S01]  /*1640*/  VIADD R12, R12, 0x1 ;  /* 0x000000010c0c7836 */ /* 0x000fe20000000000 */
[----:B------:R2:W-:Y:S04]  /*1650*/  SYNCS.ARRIVE.TRANS64.A1T0 RZ, [R2+URZ+0x120], RZ ;  /* 0x000120ff02ff79a7 */ /* 0x0005e800081000ff */
[----:B------:R-:W-:-:S04]  /*1660*/  ISETP.NE.AND P0, PT, R12, 0x2, PT ;  /* 0x000000020c00780c */ /* 0x000fc80003f05270 */
[----:B------:R-:W-:Y:S02]  /*1670*/  SEL R12, R12, RZ, P0 ;  /* 0x000000ff0c0c7207 */ /* 0x000fe40000000000 */
[----:B--2---:R-:W-:-:S04]  /*1680*/  SEL R2, RZ, 0x1, P0 ;  /* 0x00000001ff027807 */ /* 0x004fc80000000000 */
[----:B------:R-:W-:-:S07]  /*1690*/  LOP3.LUT R11, R11, R2, RZ, 0x3c, !PT ;  /* 0x000000020b0b7212 */ /* 0x000fce00078e3cff */
.L_x_18:
[----:B------:R-:W-:Y:S01]  /*16a0*/  UMOV UR4, 0x400 ;  /* 0x0000040000047882 */ /* 0x000fe20000000000 */
[----:B------:R-:W-:Y:S01]  /*16b0*/  SHF.L.U32 R2, R17, 0x1f, RZ ;  /* 0x0000001f11027819 */ /* 0x000fe200000006ff */
[----:B-1----:R-:W-:Y:S01]  /*16c0*/  ULEA UR4, UR37, UR4, 0x18 ;  /* 0x0000000425047291 */ /* 0x002fe2000f8ec0ff */
[----:B------:R-:W-:Y:S01]  /*16d0*/  R2UR UR35, R15 ;  /* 0x000000000f2372ca */ /* 0x000fe200000e0000 */
[----:B------:R-:W-:Y:S01]  /*16e0*/  UISETP.GE.U32.AND UP0, UPT, UR13, 0x3f, UPT ;  /* 0x0000003f0d00788c */ /* 0x000fe2000bf06070 */
[----:B------:R-:W-:Y:S01]  /*16f0*/  R2UR UR11, R14 ;  /* 0x000000000e0b72ca */ /* 0x000fe200000e0000 */
[----:B------:R-:W-:Y:S01]  /*1700*/  ULEA UR8, UR6, UR4, 0x3 ;  /* 0x0000000406087291 */ /* 0x000fe2000f8e18ff */
[----:B------:R-:W-:-:S08]  /*1710*/  UMOV UR24, URZ ;  /* 0x000000ff00187c82 */ /* 0x000fd00008000000 */
[----:B------:R1:W2:Y:S01]  /*1720*/  SYNCS.PHASECHK.TRANS64.TRYWAIT P0, [UR8+0x38], R2 ;  /* 0x00003802ff0075a7 */ /* 0x0002a20008001108 */
[----:B------:R-:W-:Y:S02]  /*1730*/  USHF.L.U32 UR35, UR35, 0x6, URZ ;  /* 0x0000000623237899 */ /* 0x000fe400080006ff */
[----:B------:R-:W-:Y:S01]  /*1740*/  USHF.L.U32 UR11, UR11, 0x7, URZ ;  /* 0x000000070b0b7899 */ /* 0x000fe200080006ff */
[----:B------:R-:W-:Y:S11]  /*1750*/  BRA.U !UP0, `(.L_x_20) ;  /* 0x0000000108a87547 */ /* 0x000ff6000b800000 */
[----:B------:R-:W-:Y:S01]  /*1760*/  UMOV UR16, URZ ;  /* 0x000000ff00107c82 */ /* 0x000fe20008000000 */
[----:B------:R-:W-:-:S05]  /*1770*/  UMOV UR17, UR6 ;  /* 0x0000000600117c82 */ /* 0x000fca0008000000 */
.L_x_25:
[----:B-1----:R-:W-:Y:S01]  /*1780*/  ULEA UR33, UR17, UR4, 0x3 ;  /* 0x0000000411217291 */ /* 0x002fe2000f8e18ff */
[----:B--2---:R-:W-:Y:S01]  /*1790*/  @!P5 MOV R3, 0x6000 ;  /* 0x000060000003d802 */ /* 0x004fe20000000f00 */
[----:B--2---:R-:W-:Y:S10]  /*17a0*/  @P0 BRA `(.L_x_21) ;  /* 0x00000000000c0947 */ /* 0x004ff40003800000 */
[----:B------:R-:W-:-:S04]  /*17b0*/  SHF.L.U32 R4, R17, 0x1f, RZ ;  /* 0x0000001f11047819 */ /* 0x000fc800000006ff */
[----:B------:R-:W2:Y:S02]  /*17c0*/  SYNCS.PHASECHK.TRANS64.TRYWAIT P0, [UR33+0x38], R4 ;  /* 0x00003804ff0075a7 */ /* 0x000ea40008001121 */
[----:B--2---:R-:W-:Y:S05]  /*17d0*/  @!P0 BRA `(.L_x_22) ;  /* 0x0000006400388947 */ /* 0x004fea0003800000 */
.L_x_21:
[----:B------:R2:W-:Y:S01]  /*17e0*/  @!P5 SYNCS.ARRIVE.TRANS64 RZ, [UR33], R3 ;  /* 0x00000003ffffd9a7 */ /* 0x0005e20008000021 */
[----:B------:R-:W-:Y:S04]  /*17f0*/  BSSY.RECONVERGENT B0, `(.L_x_23) ;  /* 0x0000003000007945 */ /* 0x000fe80003800200 */
[----:B------:R-:W-:Y:S05]  /*1800*/  @P4 BRA `(.L_x_24) ;  /* 0x0000000000044947 */ /* 0x000fea0003800000 */
[----:B------:R-:W-:Y:S05]  /*1810*/  BPT.TRAP 0x1 ;  /* 0x000000040000795c */ /* 0x000fea0000300000 */
.L_x_24:
[----:B------:R-:W-:Y:S05]  /*1820*/  BSYNC.RECONVERGENT B0 ;  /* 0x0000000000007941 */ /* 0x000fea0003800200 */
.L_x_23:
[----:B------:R-:W-:Y:S02]  /*1830*/  UIADD3 UR6, UPT, UPT, UR17, 0x1, URZ ;  /* 0x0000000111067890 */ /* 0x000fe4000fffe0ff */
[----:B------:R-:W-:Y:S02]  /*1840*/  ULEA UR32, UR17, UR4, 0xd ;  /* 0x0000000411207291 */ /* 0x000fe4000f8e68ff */
[----:B------:R-:W-:Y:S02]  /*1850*/  UISETP.NE.AND UP0, UPT, UR6, 0x7, UPT ;  /* 0x000000070600788c */ /* 0x000fe4000bf05270 */
[----:B------:R-:W-:Y:S02]  /*1860*/  UIADD3 UR26, UP1, UPT, UR22, 0x80, URZ ;  /* 0x00000080161a7890 */ /* 0x000fe4000ff3e0ff */
[----:B------:R-:W-:Y:S02]  /*1870*/  USEL UR9, URZ, 0x1, UP0 ;  /* 0x00000001ff097887 */ /* 0x000fe40008000000 */
[----:B------:R-:W-:-:S02]  /*1880*/  USEL UR6, UR6, URZ, UP0 ;  /* 0x000000ff06067287 */ /* 0x000fc40008000000 */
[----:B------:R-:W-:Y:S02]  /*1890*/  UIADD3 UR20, UP0, UPT, UR22, 0x180, URZ ;  /* 0x0000018016147890 */ /* 0x000fe4000ff1e0ff */
[----:B------:R-:W-:Y:S01]  /*18a0*/  ULEA UR8, UR6, UR4, 0x3 ;  /* 0x0000000406087291 */ /* 0x000fe2000f8e18ff */
[----:B------:R-:W-:Y:S01]  /*18b0*/  LOP3.LUT R17, R17, UR9, RZ, 0x3c, !PT ;  /* 0x0000000911117c12 */ /* 0x000fe2000f8e3cff */
[----:B------:R-:W-:Y:S02]  /*18c0*/  USHF.L.U32 UR34, UR16, 0x5, URZ ;  /* 0x0000000510227899 */ /* 0x000fe400080006ff */
[----:B------:R-:W-:Y:S01]  /*18d0*/  UIADD3.X UR27, UPT, UPT, URZ, UR23, URZ, UP1, !UPT ;  /* 0x00000017ff1b7290 */ /* 0x000fe20008ffe4ff */
[----:B-1----:R-:W-:Y:S01]  /*18e0*/  SHF.L.U32 R2, R17, 0x1f, RZ ;  /* 0x0000001f11027819 */ /* 0x002fe200000006ff */
[----:B------:R-:W-:Y:S02]  /*18f0*/  UIADD3 UR32, UPT, UPT, UR32, 0x8800, URZ ;  /* 0x0000880020207890 */ /* 0x000fe4000fffe0ff */
[----:B------:R-:W-:Y:S01]  /*1900*/  UIADD3.X UR21, UPT, UPT, URZ, UR23, URZ, UP0, !UPT ;  /* 0x00000017ff157290 */ /* 0x000fe200087fe4ff */
[----:B------:R1:W1:Y:S01]  /*1910*/  SYNCS.PHASECHK.TRANS64.TRYWAIT P0, [UR8+0x38], R2 ;  /* 0x00003802ff0075a7 */ /* 0x0002620008001108 */
[----:B------:R-:W-:Y:S01]  /*1920*/  ULEA UR8, UR17, UR4, 0xe ;  /* 0x0000000411087291 */ /* 0x000fe2000f8e70ff */
[----:B------:R-:W-:Y:S01]  /*1930*/  UMOV UR18, 0x0 ;  /* 0x0000000000127882 */ /* 0x000fe20000000000 */
[----:B------:R-:W-:-:S02]  /*1940*/  UMOV UR19, 0x10000000 ;  /* 0x1000000000137882 */ /* 0x000fc40000000000 */
[----:B------:R-:W-:Y:S01]  /*1950*/  UIADD3 UR8, UPT, UPT, UR8, 0x16800, URZ ;  /* 0x0001680008087890 */ /* 0x000fe2000fffe0ff */
[----:B------:R1:W-:Y:S01]  /*1960*/  UTMALDG.3D [UR32], [UR26], desc[UR18] ;  /* 0x000012201a0075b4 */ /* 0x0003e20008011000 */
[----:B------:R-:W-:Y:S01]  /*1970*/  UMOV UR12, UR36 ;  /* 0x00000024000c7c82 */ /* 0x000fe20008000000 */
[----:B------:R-:W-:Y:S01]  /*1980*/  UMOV UR9, UR33 ;  /* 0x0000002100097c82 */ /* 0x000fe20008000000 */
[----:B------:R-:W-:Y:S01]  /*1990*/  UMOV UR10, UR34 ;  /* 0x00000022000a7c82 */ /* 0x000fe20008000000 */
[----:B------:R-:W-:Y:S01]  /*19a0*/  UIADD3 UR16, UPT, UPT, UR16, 0x1, URZ ;  /* 0x0000000110107890 */ /* 0x000fe2000fffe0ff */
[----:B------:R-:W-:Y:S01]  /*19b0*/  UMOV UR24, UR5 ;  /* 0x0000000500187c82 */ /* 0x000fe20008000000 */
[----:B------:R-:W-:Y:S02]  /*19c0*/  UMOV UR17, UR6 ;  /* 0x0000000600117c82 */ /* 0x000fe40008000000 */
[----:B------:R1:W-:Y:S01]  /*19d0*/  UTMALDG.3D [UR8], [UR20], desc[UR18] ;  /* 0x00001208140075b4 */ /* 0x0003e20008011000 */
[----:B------:R-:W-:-:S09]  /*19e0*/  UISETP.NE.AND UP0, UPT, UR16, UR5, UPT ;  /* 0x000000051000728c */ /* 0x000fd2000bf05270 */
[----:B------:R-:W-:Y:S05]  /*19f0*/  BRA.U UP0, `(.L_x_25) ;  /* 0xfffffffd00607547 */ /* 0x000fea000b83ffff */
.L_x_20:
[----:B-1----:R-:W-:Y:S01]  /*1a00*/  ULEA UR8, UR6, UR4, 0x3 ;  /* 0x0000000406087291 */ /* 0x002fe2000f8e18ff */
[----:B------:R-:W-:Y:S01]  /*1a10*/  SHF.L.U32 R2, R17, 0x1f, RZ ;  /* 0x0000001f11027819 */ /* 0x000fe200000006ff */
[----:B------:R-:W-:Y:S01]  /*1a20*/  @!P1 SYNCS.ARRIVE.TRANS64.A1T0 RZ, [UR4+0xb8], RZ ;  /* 0x0000b8ffffff99a7 */ /* 0x000fe20008100004 */
[----:B------:R-:W-:-:S06]  /*1a30*/  UISETP.GT.AND UP0, UPT, UR15, UR14, UPT ;  /* 0x0000000e0f00728c */ /* 0x000fcc000bf04270 */
[----:B--2---:R1:W2:Y:S03]  /*1a40*/  SYNCS.PHASECHK.TRANS64.TRYWAIT P0, [UR8+0x38], R2 ;  /* 0x00003802ff0075a7 */ /* 0x0042a60008001108 */
[----:B------:R-:W-:Y:S05]  /*1a50*/  BRA.U !UP0, `(.L_x_26) ;  /* 0x0000000108ac7547 */ /* 0x000fea000b800000 */
[----:B------:R-:W-:Y:S01]  /*1a60*/  UIADD3 UR21, UPT, UPT, UR7, UR24, URZ ;  /* 0x0000001807157290 */ /* 0x000fe2000fffe0ff */
[----:B------:R-:W-:-:S11]  /*1a70*/  UMOV UR25, UR6 ;  /* 0x0000000600197c82 */ /* 0x000fd60008000000 */
.L_x_31:
[----:B-1----:R-:W-:Y:S01]  /*1a80*/  ULEA UR17, UR25, UR4, 0x3 ;  /* 0x0000000419117291 */ /* 0x002fe2000f8e18ff */
[----:B--2---:R-:W-:Y:S01]  /*1a90*/  @!P5 MOV R3, 0x6000 ;  /* 0x000060000003d802 */ /* 0x004fe20000000f00 */
[----:B--2---:R-:W-:Y:S10]  /*1aa0*/  @P0 BRA `(.L_x_27) ;  /* 0x00000000000c0947 */ /* 0x004ff40003800000 */
[----:B------:R-:W-:-:S04]  /*1ab0*/  SHF.L.U32 R4, R17, 0x1f, RZ ;  /* 0x0000001f11047819 */ /* 0x000fc800000006ff */
[----:B------:R-:W2:Y:S02]  /*1ac0*/  SYNCS.PHASECHK.TRANS64.TRYWAIT P0, [UR17+0x38], R4 ;  /* 0x00003804ff0075a7 */ /* 0x000ea40008001111 */
[----:B--2---:R-:W-:Y:S05]  /*1ad0*/  @!P0 BRA `(.L_x_28) ;  /* 0x0000006000908947 */ /* 0x004fea0003800000 */
.L_x_27:
[----:B------:R2:W-:Y:S01]  /*1ae0*/  @!P5 SYNCS.ARRIVE.TRANS64 RZ, [UR17], R3 ;  /* 0x00000003ffffd9a7 */ /* 0x0005e20008000011 */
[----:B------:R-:W-:Y:S04]  /*1af0*/  BSSY.RECONVERGENT B0, `(.L_x_29) ;  /* 0x0000003000007945 */ /* 0x000fe80003800200 */
[----:B------:R-:W-:Y:S05]  /*1b00*/  @P4 BRA `(.L_x_30) ;  /* 0x0000000000044947 */ /* 0x000fea0003800000 */
[----:B------:R-:W-:Y:S05]  /*1b10*/  BPT.TRAP 0x1 ;  /* 0x000000040000795c */ /* 0x000fea0000300000 */
.L_x_30:
[----:B------:R-:W-:Y:S05]  /*1b20*/  BSYNC.RECONVERGENT B0 ;  /* 0x0000000000007941 */ /* 0x000fea0003800200 */
.L_x_29:
        /* <DEDUP_REMOVED lines=10> */
[----:B------:R-:W-:Y:S01]  /*1bd0*/  UIADD3 UR16, UPT, UPT, UR16, 0x8800, URZ ;  /* 0x0000880010107890 */ /* 0x000fe2000fffe0ff */
[----:B-1----:R-:W-:Y:S01]  /*1be0*/  SHF.L.U32 R2, R17, 0x1f, RZ ;  /* 0x0000001f11027819 */ /* 0x002fe200000006ff */
[----:B------:R-:W-:Y:S02]  /*1bf0*/  UIADD3.X UR31, UPT, UPT, URZ, UR23, URZ, UP1, !UPT ;  /* 0x00000017ff1f7290 */ /* 0x000fe40008ffe4ff */
[----:B------:R-:W-:Y:S01]  /*1c00*/  UIADD3.X UR29, UPT, UPT, URZ, UR23, URZ, UP0, !UPT ;  /* 0x00000017ff1d7290 */ /* 0x000fe200087fe4ff */
[----:B------:R1:W1:Y:S01]  /*1c10*/  SYNCS.PHASECHK.TRANS64.TRYWAIT P0, [UR8+0x38], R2 ;  /* 0x00003802ff0075a7 */ /* 0x0002620008001108 */
[----:B------:R-:W-:Y:S01]  /*1c20*/  ULEA UR8, UR25, UR4, 0xe ;  /* 0x0000000419087291 */ /* 0x000fe2000f8e70ff */
[----:B------:R-:W-:Y:S01]  /*1c30*/  UMOV UR26, 0x0 ;  /* 0x00000000001a7882 */ /* 0x000fe20000000000 */
[----:B------:R-:W-:-:S02]  /*1c40*/  UMOV UR27, 0x10000000 ;  /* 0x10000000001b7882 */ /* 0x000fc40000000000 */
[----:B------:R-:W-:Y:S01]  /*1c50*/  UIADD3 UR8, UPT, UPT, UR8, 0x16800, URZ ;  /* 0x0001680008087890 */ /* 0x000fe2000fffe0ff */
[----:B------:R-:W-:Y:S01]  /*1c60*/  UMOV UR19, UR35 ;  /* 0x0000002300137c82 */ /* 0x000fe20008000000 */
[----:B------:R-:W-:Y:S01]  /*1c70*/  UMOV UR20, UR36 ;  /* 0x0000002400147c82 */ /* 0x000fe20008000000 */
[----:B------:R-:W-:Y:S01]  /*1c80*/  UMOV UR12, UR36 ;  /* 0x00000024000c7c82 */ /* 0x000fe20008000000 */
[----:B------:R-:W-:Y:S01]  /*1c90*/  UMOV UR9, UR17 ;  /* 0x0000001100097c82 */ /* 0x000fe20008000000 */
[----:B------:R-:W-:Y:S01]  /*1ca0*/  UMOV UR10, UR18 ;  /* 0x00000012000a7c82 */ /* 0x000fe20008000000 */
[----:B------:R1:W-:Y:S01]  /*1cb0*/  UTMALDG.3D [UR16], [UR30], desc[UR26] ;  /* 0x00001a101e0075b4 */ /* 0x0003e20008011000 */
[----:B------:R-:W-:Y:S01]  /*1cc0*/  UIADD3 UR24, UPT, UPT, UR24, 0x1, URZ ;  /* 0x0000000118187890 */ /* 0x000fe2000fffe0ff */
[----:B------:R-:W-:-:S03]  /*1cd0*/  UMOV UR25, UR6 ;  /* 0x0000000600197c82 */ /* 0x000fc60008000000 */
[----:B------:R-:W-:Y:S01]  /*1ce0*/  UISETP.NE.AND UP0, UPT, UR24, UR21, UPT ;  /* 0x000000151800728c */ /* 0x000fe2000bf05270 */
[----:B------:R1:W-:Y:S08]  /*1cf0*/  UTMALDG.3D [UR8], [UR28], desc[UR26] ;  /* 0x00001a081c0075b4 */ /* 0x0003f00008011000 */
[----:B------:R-:W-:Y:S05]  /*1d00*/  BRA.U UP0, `(.L_x_31) ;  /* 0xfffffffd005c7547 */ /* 0x000fea000b83ffff */
.L_x_26:
[C---:B-1----:R-:W-:Y:S01]  /*1d10*/  LEA R2, R16.reuse, UR4, 0x3 ;  /* 0x0000000410027c11 */ /* 0x042fe2000f8e18ff */
[----:B------:R-:W-:Y:S01]  /*1d20*/  NOP ;  /* 0x0000000000007918 */ /* 0x000fe20000000000 */
[----:B--2---:R-:W-:Y:S02]  /*1d30*/  SHF.L.U32 R3, R13, 0x1f, RZ ;  /* 0x0000001f0d037819 */ /* 0x004fe400000006ff */
[----:B------:R-:W-:Y:S02]  /*1d40*/  LEA R4, R16, UR4, 0x4 ;  /* 0x0000000410047c11 */ /* 0x000fe4000f8e20ff */
[----:B------:R-:W1:Y:S02]  /*1d50*/  SYNCS.PHASECHK.TRANS64.TRYWAIT P0, [R2+URZ+0xc0], R3 ;  /* 0x0000c003020075a7 */ /* 0x000e6400080011ff */
[----:B-1----:R-:W-:Y:S05]  /*1d60*/  @!P0 BRA `(.L_x_32) ;  /* 0x0000006000048947 */ /* 0x002fea0003800000 */
.L_x_137:
[----:B------:R-:W2:Y:S01]  /*1d70*/  LDS.128 R4, [R4+0x150] ;  /* 0x0001500004047984 */ /* 0x000ea20000000c00 */
[----:B---3--:R-:W-:Y:S01]  /*1d80*/  ISETP.GE.AND P0, PT, R26, 0x1, PT ;  /* 0x000000011a00780c */ /* 0x008fe20003f06270 */
[----:B-1----:R-:W-:Y:S01]  /*1d90*/  VIADD R2, R2, 0xd0 ;  /* 0x000000d002027836 */ /* 0x002fe20000000000 */
[----:B------:R-:W-:Y:S01]  /*1da0*/  @!PT LDS RZ, [RZ] ;  /* 0x00000000fffff984 */ /* 0x000fe20000000800 */
[----:B------:R-:W-:Y:S01]  /*1db0*/  @!PT LDS RZ, [RZ] ;  /* 0x00000000fffff984 */ /* 0x000fe20000000800 */
[----:B------:R-:W-:Y:S01]  /*1dc0*/  @!PT LDS RZ, [RZ] ;  /* 0x00000000fffff984 */ /* 0x000fe20000000800 */
[----:B------:R-:W-:Y:S01]  /*1dd0*/  @!PT LDS RZ, [RZ] ;  /* 0x00000000fffff984 */ /* 0x000fe20000000800 */
[----:B------:R1:W-:Y:S06]  /*1de0*/  MEMBAR.ALL.CTA ;  /* 0x0000000000007992 */ /* 0x0003ec0000008000 */
[----:B-1----:R-:W1:Y:S01]  /*1df0*/  FENCE.VIEW.ASYNC.S ;  /* 0x00000000000073c6 */ /* 0x002e620000000000 */
[----:B------:R-:W-:-:S04]  /*1e00*/  PRMT R2, RZ, 0x654, R2 ;  /* 0x00000654ff027816 */ /* 0x000fc80000000002 */
[----:B-1----:R1:W-:Y:S01]  /*1e10*/  SYNCS.ARRIVE.TRANS64.RED.A1T0 RZ, [R2+URZ], RZ ;  /* 0x000000ff02ff79a7 */ /* 0x0023e200081004ff */
[----:B--2---:R-:W-:-:S13]  /*1e20*/  LOP3.LUT P2, RZ, R6, 0x1, RZ, 0xc0, !PT ;  /* 0x0000000106ff7812 */ /* 0x004fda000784c0ff */
[----:B------:R-:W-:Y:S01]  /*1e30*/  @P2 SHF.R.U32.HI R3, RZ, 0x10, R5 ;  /* 0x00000010ff032819 */ /* 0x000fe20000011605 */
[----:B------:R-:W-:Y:S01]  /*1e40*/  VOTEU.ANY UP0, P2 ;  /* 0x0000000000ff7886 */ /* 0x000fe20001000100 */
[----:B------:R-:W-:Y:S02]  /*1e50*/  @P2 MOV R10, R4 ;  /* 0x00000004000a2202 */ /* 0x000fe40000000f00 */
[----:B------:R-:W-:Y:S02]  /*1e60*/  @P2 R2UR.BROADCAST UR8, R3 ;  /* 0x00000000030822ca */ /* 0x000fe400008e0000 */
[----:B------:R-:W-:-:S11]  /*1e70*/  @P2 LOP3.LUT R9, R5, 0xffff, RZ, 0xc0, !PT ;  /* 0x0000ffff05092812 */ /* 0x000fd600078ec0ff */
[----:B------:R-:W-:Y:S01]  /*1e80*/  @UP0 UMOV UR36, UR8 ;  /* 0x0000000800240c82 */ /* 0x000fe20008000000 */
[----:B-1----:R-:W-:Y:S05]  /*1e90*/  @!P0 BRA `(.L_x_33) ;  /* 0x0000000000b88947 */ /* 0x002fea0003800000 */
[----:B------:R-:W4:Y:S01]  /*1ea0*/  LDC.64 R4, c[0x0][0xb18] ;  /* 0x0002c600ff047b82 */ /* 0x000f220000000a00 */
[----:B------:R-:W-:-:S07]  /*1eb0*/  ISETP.NE.AND P3, PT, R26, 0x1, PT ;  /* 0x000000011a00780c */ /* 0x000fce0003f65270 */
[----:B------:R-:W1:Y:S08]  /*1ec0*/  LDC.64 R6, c[0x0][0xb10] ;  /* 0x0002c400ff067b82 */ /* 0x000e700000000a00 */
[----:B------:R-:W2:Y:S08]  /*1ed0*/  LDC R14, c[0x0][0xb20] ;  /* 0x0002c800ff0e7b82 */ /* 0x000eb00000000800 */
[----:B------:R-:W3:Y:S01]  /*1ee0*/  LDC R15, c[0x0][0xb0c] ;  /* 0x0002c300ff0f7b82 */ /* 0x000ee20000000800 */
[----:B----4-:R-:W-:Y:S01]  /*1ef0*/  IMAD.HI.U32 R19, R0, R5, RZ ;  /* 0x0000000500137227 */ /* 0x010fe200078e00ff */
[----:B------:R-:W-:-:S03]  /*1f00*/  ISETP.NE.AND P0, PT, R4, 0x1, PT ;  /* 0x000000010400780c */ /* 0x000fc60003f05270 */
[----:B------:R-:W-:-:S03]  /*1f10*/  IMAD.HI.U32 R5, R9, R5, RZ ;  /* 0x0000000509057227 */ /* 0x000fc600078e00ff */
[----:B------:R-:W4:Y:S01]  /*1f20*/  LDC.64 R2, c[0x0][0xb28] ;  /* 0x0002ca00ff027b82 */ /* 0x000f220000000a00 */
[----:B-1----:R-:W-:-:S04]  /*1f30*/  IMAD.HI.U32 R20, R8, R6, RZ ;  /* 0x0000000608147227 */ /* 0x002fc800078e00ff */
[----:B------:R-:W-:Y:S01]  /*1f40*/  IMAD.HI.U32 R21, R10, R6, RZ ;  /* 0x000000060a157227 */ /* 0x000fe200078e00ff */
[----:B------:R-:W-:Y:S02]  /*1f50*/  SHF.R.U32.HI R20, RZ, R7, R20 ;  /* 0x00000007ff147219 */ /* 0x000fe40000011614 */
[-C--:B--2---:R-:W-:Y:S02]  /*1f60*/  SHF.R.U32.HI R19, RZ, R14.reuse, R19 ;  /* 0x0000000eff137219 */ /* 0x084fe40000011613 */
[----:B------:R-:W-:Y:S02]  /*1f70*/  SHF.R.U32.HI R5, RZ, R14, R5 ;  /* 0x0000000eff057219 */ /* 0x000fe40000011605 */
[----:B------:R-:W-:Y:S02]  /*1f80*/  SEL R19, R0, R19, !P0 ;  /* 0x0000001300137207 */ /* 0x000fe40004000000 */
[----:B------:R-:W-:Y:S02]  /*1f90*/  SHF.R.U32.HI R21, RZ, R7, R21 ;  /* 0x00000007ff157219 */ /* 0x000fe40000011615 */
[----:B---3--:R-:W-:-:S02]  /*1fa0*/  ISETP.NE.AND P1, PT, R15, 0x1, PT ;  /* 0x000000010f00780c */ /* 0x008fc40003f25270 */
[----:B------:R-:W-:Y:S02]  /*1fb0*/  SEL R5, R9, R5, !P0 ;  /* 0x0000000509057207 */ /* 0x000fe40004000000 */
[----:B------:R-:W-:Y:S02]  /*1fc0*/  SEL R20, R8, R20, !P1 ;  /* 0x0000001408147207 */ /* 0x000fe40004800000 */
[----:B------:R-:W-:Y:S01]  /*1fd0*/  SEL R21, R10, R21, !P1 ;  /* 0x000000150a157207 */ /* 0x000fe20004800000 */
[----:B----4-:R-:W-:-:S04]  /*1fe0*/  IMAD.HI.U32 R18, R19, R2, RZ ;  /* 0x0000000213127227 */ /* 0x010fc800078e00ff */
        /* <DEDUP_REMOVED lines=10> */
[----:B------:R-:W-:-:S04]  /*2090*/  @!P0 IMAD.HI.U32 R7, R21, R2, RZ ;  /* 0x0000000215078227 */ /* 0x000fc800078e00ff */
[----:B------:R-:W-:Y:S01]  /*20a0*/  IMAD.MOV R2, RZ, RZ, -R6 ;  /* 0x000000ffff027224 */ /* 0x000fe200078e0a06 */
[----:B------:R-:W-:Y:S02]  /*20b0*/  @!P0 SHF.R.U32.HI R3, RZ, R3, R7 ;  /* 0x00000003ff038219 */ /* 0x000fe40000011607 */
[----:B------:R-:W-:Y:S01]  /*20c0*/  IADD3 R7, PT, PT, -R5, RZ, RZ ;  /* 0x000000ff05077210 */ /* 0x000fe20007ffe1ff */
[----:B------:R-:W-:Y:S01]  /*20d0*/  IMAD R2, R26, R2, R5 ;  /* 0x000000021a027224 */ /* 0x000fe200078e0205 */
        /* <DEDUP_REMOVED lines=10> */
.L_x_33:
[----:B------:R-:W1:Y:S02]  /*2180*/  LDCU UR8, c[0x0][0xb30] ;  /* 0x00016600ff0877ac */ /* 0x000e640008000800 */
[----:B-1----:R-:W-:-:S09]  /*2190*/  UISETP.NE.AND UP0, UPT, UR8, 0x1, UPT ;  /* 0x000000010800788c */ /* 0x002fd2000bf05270 */
[----:B------:R-:W-:Y:S05]  /*21a0*/  BRA.U UP0, `(.L_x_34) ;  /* 0x0000000100407547 */ /* 0x000fea000b800000 */
[----:B------:R-:W1:Y:S08]  /*21b0*/  LDC.64 R4, c[0x0][0xb10] ;  /* 0x0002c400ff047b82 */ /* 0x000e700000000a00 */
[----:B------:R-:W2:Y:S08]  /*21c0*/  LDC.64 R2, c[0x0][0xb18] ;  /* 0x0002c600ff027b82 */ /* 0x000eb00000000a00 */
[----:B------:R-:W3:Y:S08]  /*21d0*/  LDC R6, c[0x0][0xb20] ;  /* 0x0002c800ff067b82 */ /* 0x000ef00000000800 */
[----:B------:R-:W4:Y:S01]  /*21e0*/  LDC R7, c[0x0][0xb0c] ;  /* 0x0002c300ff077b82 */ /* 0x000f220000000800 */
[----:B-1----:R-:W-:-:S05]  /*21f0*/  IMAD.HI.U32 R4, R10, R4, RZ ;  /* 0x000000040a047227 */ /* 0x002fca00078e00ff */
[----:B------:R-:W-:Y:S01]  /*2200*/  SHF.R.U32.HI R4, RZ, R5, R4 ;  /* 0x00000005ff047219 */ /* 0x000fe20000011604 */
[----:B--2---:R-:W-:Y:S01]  /*2210*/  IMAD.HI.U32 R3, R9, R3, RZ ;  /* 0x0000000309037227 */ /* 0x004fe200078e00ff */
[----:B------:R-:W-:-:S04]  /*2220*/  ISETP.NE.AND P0, PT, R2, 0x1, PT ;  /* 0x000000010200780c */ /* 0x000fc80003f05270 */
[----:B---3--:R-:W-:-:S04]  /*2230*/  SHF.R.U32.HI R3, RZ, R6, R3 ;  /* 0x00000006ff037219 */ /* 0x008fc80000011603 */
[----:B------:R-:W-:Y:S02]  /*2240*/  SEL R3, R9, R3, !P0 ;  /* 0x0000000309037207 */ /* 0x000fe40004000000 */
[----:B----4-:R-:W-:-:S04]  /*2250*/  ISETP.NE.AND P1, PT, R7, 0x1, PT ;  /* 0x000000010700780c */ /* 0x010fc80003f25270 */
[----:B------:R-:W-:-:S05]  /*2260*/  SEL R4, R10, R4, !P1 ;  /* 0x000000040a047207 */ /* 0x000fca0004800000 */
[----:B------:R-:W-:Y:S02]  /*2270*/  IMAD.IADD R5, R3, 0x1, -R4 ;  /* 0x0000000103057824 */ /* 0x000fe400078e0a04 */
[----:B------:R-:W-:Y:S02]  /*2280*/  IMAD.IADD R3, R4, 0x1, -R3 ;  /* 0x0000000104037824 */ /* 0x000fe400078e0a03 */
[----:B------:R-:W-:Y:S02]  /*2290*/  IMAD R10, R5, R7, R10 ;  /* 0x00000007050a7224 */ /* 0x000fe400078e020a */
[----:B------:R-:W-:-:S07]  /*22a0*/  IMAD R9, R3, R2, R9 ;  /* 0x0000000203097224 */ /* 0x000fce00078e0209 */
.L_x_34:
[----:B------:R-:W-:Y:S01]  /*22b0*/  VIADD R16, R16, 0x1 ;  /* 0x0000000110107836 */ /* 0x000fe20000000000 */
[----:B------:R-:W-:Y:S01]  /*22c0*/  PLOP3.LUT P1, PT, PT, PT, PT, 0x80, 0x8 ;  /* 0x000000000008781c */ /* 0x000fe20003f2f070 */
[----:B------:R-:W-:Y:S02]  /*22d0*/  IMAD.IADD R15, R10, 0x1, R63 ;  /* 0x000000010a0f7824 */ /* 0x000fe400078e023f */
[----:B------:R-:W-:Y:S01]  /*22e0*/  IMAD.IADD R14, R9, 0x1, R62 ;  /* 0x00000001090e7824 */ /* 0x000fe200078e023e */
[----:B------:R-:W-:-:S04]  /*22f0*/  ISETP.NE.AND P0, PT, R16, 0x2, PT ;  /* 0x000000021000780c */ /* 0x000fc80003f05270 */
[----:B------:R-:W-:Y:S02]  /*2300*/  SEL R2, RZ, 0x1, P0 ;  /* 0x00000001ff027807 */ /* 0x000fe40000000000 */
[----:B------:R-:W-:Y:S02]  /*2310*/  SEL R16, R16, RZ, P0 ;  /* 0x000000ff10107207 */ /* 0x000fe40000000000 */
[----:B------:R-:W-:Y:S01]  /*2320*/  LOP3.LUT R13, R13, R2, RZ, 0x3c, !PT ;  /* 0x000000020d0d7212 */ /* 0x000fe200078e3cff */
[----:B------:R-:W-:Y:S06]  /*2330*/  @P2 BRA `(.L_x_35) ;  /* 0xfffffff000982947 */ /* 0x000fec000383ffff */
[----:B------:R-:W-:Y:S01]  /*2340*/  UIADD3 UR4, UPT, UPT, UR4, 0x38, URZ ;  /* 0x0000003804047890 */ /* 0x000fe2000fffe0ff */
[----:B------:R-:W-:-:S03]  /*2350*/  SHF.L.U32 R2, R17, 0x1f, RZ ;  /* 0x0000001f11027819 */ /* 0x000fc600000006ff */
[----:B------:R-:W-:-:S09]  /*2360*/  ULEA UR5, UR6, UR4, 0x3 ;  /* 0x0000000406057291 */ /* 0x000fd2000f8e18ff */
[----:B------:R-:W1:Y:S02]  /*2370*/  SYNCS.PHASECHK.TRANS64.TRYWAIT P0, [UR5], R2 ;  /* 0x00000002ff0075a7 */ /* 0x000e640008001105 */
[----:B-1----:R-:W-:Y:S05]  /*2380*/  @!P0 BRA `(.L_x_36) ;  /* 0x0000005800908947 */ /* 0x002fea0003800000 */
.L_x_139:
[----:B------:R-:W-:-:S04]  /*2390*/  UIADD3 UR6, UPT, UPT, UR6, 0x1, URZ ;  /* 0x0000000106067890 */ /* 0x000fc8000fffe0ff */
[----:B------:R-:W-:-:S04]  /*23a0*/  UISETP.NE.AND UP0, UPT, UR6, 0x7, UPT ;  /* 0x000000070600788c */ /* 0x000fc8000bf05270 */
[----:B------:R-:W-:Y:S02]  /*23b0*/  USEL UR7, URZ, 0x1, UP0 ;  /* 0x00000001ff077887 */ /* 0x000fe40008000000 */
[----:B------:R-:W-:-:S04]  /*23c0*/  USEL UR6, UR6, URZ, UP0 ;  /* 0x000000ff06067287 */ /* 0x000fc80008000000 */
[----:B------:R-:W-:Y:S01]  /*23d0*/  ULEA UR5, UR6, UR4, 0x3 ;  /* 0x0000000406057291 */ /* 0x000fe2000f8e18ff */
[----:B-1----:R-:W-:-:S04]  /*23e0*/  LOP3.LUT R2, R17, UR7, RZ, 0x3c, !PT ;  /* 0x0000000711027c12 */ /* 0x002fc8000f8e3cff */
[----:B------:R-:W-:-:S04]  /*23f0*/  SHF.L.U32 R3, R2, 0x1f, RZ ;  /* 0x0000001f02037819 */ /* 0x000fc800000006ff */
[----:B------:R-:W1:Y:S02]  /*2400*/  SYNCS.PHASECHK.TRANS64.TRYWAIT P0, [UR5], R3 ;  /* 0x00000003ff0075a7 */ /* 0x000e640008001105 */
[----:B-1----:R-:W-:Y:S05]  /*2410*/  @!P0 BRA `(.L_x_37) ;  /* 0x0000005800848947 */ /* 0x002fea0003800000 */
.L_x_141:
[----:B------:R-:W-:-:S04]  /*2420*/  UIADD3 UR6, UPT, UPT, UR6, 0x1, URZ ;  /* 0x0000000106067890 */ /* 0x000fc8000fffe0ff */
[----:B------:R-:W-:-:S04]  /*2430*/  UISETP.NE.AND UP0, UPT, UR6, 0x7, UPT ;  /* 0x000000070600788c */ /* 0x000fc8000bf05270 */
[----:B------:R-:W-:Y:S02]  /*2440*/  USEL UR7, URZ, 0x1, UP0 ;  /* 0x00000001ff077887 */ /* 0x000fe40008000000 */
[----:B------:R-:W-:-:S04]  /*2450*/  USEL UR6, UR6, URZ, UP0 ;  /* 0x000000ff06067287 */ /* 0x000fc80008000000 */
[----:B------:R-:W-:Y:S01]  /*2460*/  ULEA UR5, UR6, UR4, 0x3 ;  /* 0x0000000406057291 */ /* 0x000fe2000f8e18ff */
[----:B------:R-:W-:-:S04]  /*2470*/  LOP3.LUT R2, R2, UR7, RZ, 0x3c, !PT ;  /* 0x0000000702027c12 */ /* 0x000fc8000f8e3cff */
[----:B-1----:R-:W-:-:S04]  /*2480*/  SHF.L.U32 R3, R2, 0x1f, RZ ;  /* 0x0000001f02037819 */ /* 0x002fc800000006ff */
[----:B------:R-:W1:Y:S02]  /*2490*/  SYNCS.PHASECHK.TRANS64.TRYWAIT P0, [UR5], R3 ;  /* 0x00000003ff0075a7 */ /* 0x000e640008001105 */
[----:B-1----:R-:W-:Y:S05]  /*24a0*/  @!P0 BRA `(.L_x_38) ;  /* 0x0000005800788947 */ /* 0x002fea0003800000 */
.L_x_143:
        /* <DEDUP_REMOVED lines=9> */
.L_x_145:
        /* <DEDUP_REMOVED lines=9> */
.L_x_147:
        /* <DEDUP_REMOVED lines=9> */
.L_x_149:
[----:B------:R-:W-:-:S04]  /*2660*/  UIADD3 UR6, UPT, UPT, UR6, 0x1, URZ ;  /* 0x0000000106067890 */ /* 0x000fc8000fffe0ff */
[----:B------:R-:W-:-:S04]  /*2670*/  UISETP.NE.AND UP0, UPT, UR6, 0x7, UPT ;  /* 0x000000070600788c */ /* 0x000fc8000bf05270 */
[----:B------:R-:W-:Y:S02]  /*2680*/  USEL UR5, URZ, 0x1, UP0 ;  /* 0x00000001ff057887 */ /* 0x000fe40008000000 */
[----:B------:R-:W-:-:S04]  /*2690*/  USEL UR6, UR6, URZ, UP0 ;  /* 0x000000ff06067287 */ /* 0x000fc80008000000 */
[----:B------:R-:W-:Y:S01]  /*26a0*/  ULEA UR6, UR6, UR4, 0x3 ;  /* 0x0000000406067291 */ /* 0x000fe2000f8e18ff */
[----:B------:R-:W-:-:S04]  /*26b0*/  LOP3.LUT R2, R2, UR5, RZ, 0x3c, !PT ;  /* 0x0000000502027c12 */ /* 0x000fc8000f8e3cff */
[----:B------:R-:W-:Y:S01]  /*26c0*/  SHF.L.U32 R2, R2, 0x1f, RZ ;  /* 0x0000001f02027819 */ /* 0x000fe200000006ff */
[----:B-1--4-:R-:W-:-:S07]  /*26d0*/  IMAD.U32 R0, RZ, RZ, UR6 ;  /* 0x00000006ff007e24 */ /* 0x012fce000f8e00ff */
.L_x_42:
[----:B-1----:R1:W2:Y:S02]  /*26e0*/  SYNCS.PHASECHK.TRANS64.TRYWAIT P0, [R0+URZ], R2 ;  /* 0x00000002000075a7 */ /* 0x0022a400080011ff */
[----:B--2---:R-:W-:Y:S05]  /*26f0*/  @!P0 NANOSLEEP.SYNCS 0x989680 ;  /* 0x009896800000895d */ /* 0x004fea0003900000 */
[----:B------:R-:W2:Y:S02]  /*2700*/  @!P0 SYNCS.PHASECHK.TRANS64 P0, [R0+URZ], R2 ;  /* 0x00000002000085a7 */ /* 0x000ea400080010ff */
[----:B--2---:R-:W-:Y:S05]  /*2710*/  @P0 EXIT ;  /* 0x000000000000094d */ /* 0x004fea0003800000 */
[----:B------:R-:W-:Y:S05]  /*2720*/  BRA `(.L_x_42) ;  /* 0xfffffffc00ec7947 */ /* 0x000fea000383ffff */
.L_x_17:
[----:B------:R-:W-:-:S04]  /*2730*/  UISETP.NE.AND UP1, UPT, UR37, URZ, UPT ;  /* 0x000000ff2500728c */ /* 0x000fc8000bf25270 */
[----:B------:R-:W-:-:S09]  /*2740*/  UISETP.NE.OR UP1, UPT, UR8, 0x1, UP1 ;  /* 0x000000010800788c */ /* 0x000fd20008f25670 */
[----:B------:R-:W-:Y:S05]  /*2750*/  BRA.U UP1, `(.L_x_43) ;  /* 0x0000000501487547 */ /* 0x000fea000b800000 */
[----:B------:R-:W-:Y:S01]  /*2760*/  ISETP.NE.AND P2, PT, R2, RZ, PT ;  /* 0x000000ff0200720c */ /* 0x000fe20003f45270 */
[----:B------:R-:W-:Y:S01]  /*2770*/  IMAD.MOV.U32 R12, RZ, RZ, 0x1 ;  /* 0x00000001ff0c7424 */ /* 0x000fe200078e00ff */
[----:B------:R-:W-:Y:S02]  /*2780*/  CS2R R10, SRZ ;  /* 0x00000000000a7805 */ /* 0x000fe4000001ff00 */
[----:B------:R-:W-:Y:S01]  /*2790*/  CS2R R8, SRZ ;  /* 0x0000000000087805 */ /* 0x000fe2000001ff00 */
[----:B------:R-:W-:Y:S01]  /*27a0*/  UMOV UR4, 0x400 ;  /* 0x0000040000047882 */ /* 0x000fe20000000000 */
[----:B------:R-:W-:Y:S01]  /*27b0*/  UMOV UR6, URZ ;  /* 0x000000ff00067c82 */ /* 0x000fe20008000000 */
[----:B------:R-:W-:-:S12]  /*27c0*/  ULEA UR37, UR37, UR4, 0x18 ;  /* 0x0000000425257291 */ /* 0x000fd8000f8ec0ff */
.L_x_47:
[----:B------:R-:W-:Y:S02]  /*27d0*/  LEA R0, R8, UR37, 0x3 ;  /* 0x0000002508007c11 */ /* 0x000fe4000f8e18ff */
[----:B------:R-:W-:-:S03]  /*27e0*/  SHF.L.U32 R4, R9, 0x1f, RZ ;  /* 0x0000001f09047819 */ /* 0x000fc600000006ff */
[----:B------:R-:W-:Y:S01]  /*27f0*/  VIADD R5, R0, 0x130 ;  /* 0x0000013000057836 */ /* 0x000fe20000000000 */
[----:B------:R-:W1:Y:S02]  /*2800*/  SYNCS.PHASECHK.TRANS64.TRYWAIT P0, [R0+URZ+0x120], R4 ;  /* 0x00012004000075a7 */ /* 0x000e6400080011ff */
[----:B-1----:R-:W-:Y:S05]  /*2810*/  @!P0 BRA `(.L_x_44) ;  /* 0x0000005400fc8947 */ /* 0x002fea0003800000 */
.L_x_150:
[----:B------:R-:W-:Y:S01]  /*2820*/  ULEA UR5, UR6, UR37, 0x3 ;  /* 0x0000002506057291 */ /* 0x000fe2000f8e18ff */
[----:B-1----:R-:W-:Y:S01]  /*2830*/  PRMT R0, RZ, 0x654, R5 ;  /* 0x00000654ff007816 */ /* 0x002fe20000000005 */
[----:B------:R-:W-:Y:S01]  /*2840*/  @!P2 IMAD.MOV.U32 R4, RZ, RZ, 0x10 ;  /* 0x00000010ff04a424 */ /* 0x000fe200078e00ff */
[----:B------:R-:W-:Y:S01]  /*2850*/  SHF.L.U32 R5, R12, 0x1f, RZ ;  /* 0x0000001f0c057819 */ /* 0x000fe200000006ff */
[----:B------:R-:W-:Y:S01]  /*2860*/  UIADD3 UR4, UPT, UPT, UR5, 0xc0, URZ ;  /* 0x000000c005047890 */ /* 0x000fe2000fffe0ff */
[----:B------:R1:W-:Y:S05]  /*2870*/  SYNCS.ARRIVE.TRANS64.RED.A1T0 RZ, [R0+URZ], RZ ;  /* 0x000000ff00ff79a7 */ /* 0x0003ea00081004ff */
[----:B------:R-:W-:Y:S01]  /*2880*/  IMAD.U32 R6, RZ, RZ, UR4 ;  /* 0x00000004ff067e24 */ /* 0x000fe2000f8e00ff */
[----:B------:R-:W2:Y:S04]  /*2890*/  SYNCS.PHASECHK.TRANS64.TRYWAIT P0, [UR5+0xd0], R5 ;  /* 0x0000d005ff0075a7 */ /* 0x000ea80008001105 */
[----:B------:R-:W-:Y:S01]  /*28a0*/  PRMT R6, R2, 0x654, R6 ;  /* 0x0000065402067816 */ /* 0x000fe20000000006 */
[----:B-12---:R-:W-:Y:S06]  /*28b0*/  @!P0 BRA `(.L_x_45) ;  /* 0x0000005400e88947 */ /* 0x006fec0003800000 */
.L_x_152:
[----:B------:R-:W-:Y:S01]  /*28c0*/  ULEA UR4, UR6, UR37, 0x4 ;  /* 0x0000002506047291 */ /* 0x000fe2000f8e20ff */
[----:B------:R-:W-:Y:S01]  /*28d0*/  SEL R3, R6, R3, !P2 ;  /* 0x0000000306037207 */ /* 0x000fe20005000000 */
[----:B------:R-:W-:Y:S01]  /*28e0*/  UIADD3 UR5, UPT, UPT, UR5, 0xc0, URZ ;  /* 0x000000c005057890 */ /* 0x000fe2000fffe0ff */
[----:B-1----:R-:W-:Y:S01]  /*28f0*/  LEA R0, R11, UR37, 0x3 ;  /* 0x000000250b007c11 */ /* 0x002fe2000f8e18ff */
[----:B------:R-:W-:Y:S01]  /*2900*/  UIADD3 UR4, UPT, UPT, UR4, 0x150, URZ ;  /* 0x0000015004047890 */ /* 0x000fe2000fffe0ff */
[----:B------:R1:W-:Y:S01]  /*2910*/  @!P2 SYNCS.ARRIVE.TRANS64.RED RZ, [R3+URZ], R4 ;  /* 0x0000000403ffa9a7 */ /* 0x0003e200080004ff */
[----:B------:R-:W-:Y:S01]  /*2920*/  UIADD3 UR6, UPT, UPT, UR6, 0x1, URZ ;  /* 0x0000000106067890 */ /* 0x000fe2000fffe0ff */
[----:B------:R-:W-:-:S03]  /*2930*/  VIADD R8, R8, 0x1 ;  /* 0x0000000108087836 */ /* 0x000fc60000000000 */
[----:B------:R-:W-:Y:S02]  /*2940*/  UISETP.NE.AND UP0, UPT, UR6, 0x2, UPT ;  /* 0x000000020600788c */ /* 0x000fe4000bf05270 */
[----:B------:R-:W-:Y:S01]  /*2950*/  ISETP.NE.AND P0, PT, R8, 0x2, PT ;  /* 0x000000020800780c */ /* 0x000fe20003f05270 */
[----:B------:R-:W-:Y:S06]  /*2960*/  UGETNEXTWORKID.BROADCAST [UR4], [UR5] ;  /* 0x00000000040073ca */ /* 0x000fec0008000100 */
[----:B------:R-:W-:Y:S02]  /*2970*/  USEL UR4, URZ, 0x1, UP0 ;  /* 0x00000001ff047887 */ /* 0x000fe40008000000 */
[----:B------:R-:W-:-:S04]  /*2980*/  USEL UR6, UR6, URZ, UP0 ;  /* 0x000000ff06067287 */ /* 0x000fc80008000000 */
[----:B------:R-:W-:Y:S02]  /*2990*/  LOP3.LUT R12, R12, UR4, RZ, 0x3c, !PT ;  /* 0x000000040c0c7c12 */ /* 0x000fe4000f8e3cff */
[----:B-1----:R-:W-:-:S04]  /*29a0*/  SHF.L.U32 R4, R10, 0x1f, RZ ;  /* 0x0000001f0a047819 */ /* 0x002fc800000006ff */
[----:B------:R-:W1:Y:S02]  /*29b0*/  SYNCS.PHASECHK.TRANS64.TRYWAIT P1, [R0+URZ+0xc0], R4 ;  /* 0x0000c004000075a7 */ /* 0x000e6400080211ff */
[----:B-1----:R-:W-:Y:S05]  /*29c0*/  @!P1 BRA `(.L_x_46) ;  /* 0x0000005400bc9947 */ /* 0x002fea0003800000 */
.L_x_153:
[C---:B-1----:R-:W-:Y:S01]  /*29d0*/  LEA R4, R11.reuse, UR37, 0x4 ;  /* 0x000000250b047c11 */ /* 0x042fe2000f8e20ff */
[----:B------:R-:W-:Y:S01]  /*29e0*/  VIADD R0, R0, 0xd0 ;  /* 0x000000d000007836 */ /* 0x000fe20000000000 */
[----:B------:R-:W-:Y:S01]  /*29f0*/  SEL R8, R8, RZ, P0 ;  /* 0x000000ff08087207 */ /* 0x000fe20000000000 */
[----:B------:R-:W-:-:S03]  /*2a00*/  VIADD R11, R11, 0x1 ;  /* 0x000000010b0b7836 */ /* 0x000fc60000000000 */
[----:B------:R-:W1:Y:S01]  /*2a10*/  LDS.128 R4, [R4+0x150] ;  /* 0x0001500004047984 */ /* 0x000e620000000c00 */
[----:B------:R-:W-:Y:S02]  /*2a20*/  PRMT R0, RZ, 0x654, R0 ;  /* 0x00000654ff007816 */ /* 0x000fe40000000000 */
[C---:B------:R-:W-:Y:S01]  /*2a30*/  ISETP.NE.AND P1, PT, R11.reuse, 0x2, PT ;  /* 0x000000020b00780c */ /* 0x040fe20003f25270 */
[----:B------:R-:W-:Y:S01]  /*2a40*/  @!PT LDS RZ, [RZ] ;  /* 0x00000000fffff984 */ /* 0x000fe20000000800 */
[----:B------:R-:W-:Y:S01]  /*2a50*/  @!PT LDS RZ, [RZ] ;  /* 0x00000000fffff984 */ /* 0x000fe20000000800 */
[----:B------:R-:W-:Y:S01]  /*2a60*/  @!PT LDS RZ, [RZ] ;  /* 0x00000000fffff984 */ /* 0x000fe20000000800 */
[----:B------:R-:W-:Y:S01]  /*2a70*/  @!PT LDS RZ, [RZ] ;  /* 0x00000000fffff984 */ /* 0x000fe20000000800 */
[----:B------:R2:W-:Y:S06]  /*2a80*/  MEMBAR.ALL.CTA ;  /* 0x0000000000007992 */ /* 0x0005ec0000008000 */
[----:B--2---:R-:W2:Y:S01]  /*2a90*/  FENCE.VIEW.ASYNC.S ;  /* 0x00000000000073c6 */ /* 0x004ea20000000000 */
[----:B------:R-:W-:Y:S01]  /*2aa0*/  SEL R11, R11, RZ, P1 ;  /* 0x000000ff0b0b7207 */ /* 0x000fe20000800000 */
[----:B--2---:R2:W-:Y:S01]  /*2ab0*/  SYNCS.ARRIVE.TRANS64.RED.A1T0 RZ, [R0+URZ], RZ ;  /* 0x000000ff00ff79a7 */ /* 0x0045e200081004ff */
[----:B-1----:R-:W-:-:S02]  /*2ac0*/  LOP3.LUT P3, RZ, R6, 0x1, RZ, 0xc0, !PT ;  /* 0x0000000106ff7812 */ /* 0x002fc4000786c0ff */
[----:B------:R-:W-:-:S04]  /*2ad0*/  SEL R4, RZ, 0x1, P1 ;  /* 0x00000001ff047807 */ /* 0x000fc80000800000 */
[----:B------:R-:W-:Y:S02]  /*2ae0*/  LOP3.LUT R10, R10, R4, RZ, 0x3c, !PT ;  /* 0x000000040a0a7212 */ /* 0x000fe400078e3cff */
[----:B--2---:R-:W-:-:S04]  /*2af0*/  SEL R0, RZ, 0x1, P0 ;  /* 0x00000001ff007807 */ /* 0x004fc80000000000 */
[----:B------:R-:W-:Y:S01]  /*2b00*/  LOP3.LUT R9, R9, R0, RZ, 0x3c, !PT ;  /* 0x0000000009097212 */ /* 0x000fe200078e3cff */
[----:B------:R-:W-:Y:S06]  /*2b10*/  @P3 BRA `(.L_x_47) ;  /* 0xfffffffc002c3947 */ /* 0x000fec000383ffff */
[----:B------:R-:W-:Y:S01]  /*2b20*/  ULEA UR5, UR6, UR37, 0x3 ;  /* 0x0000002506057291 */ /* 0x000fe2000f8e18ff */
[----:B------:R-:W-:-:S08]  /*2b30*/  SHF.L.U32 R2, R12, 0x1f, RZ ;  /* 0x0000001f0c027819 */ /* 0x000fd000000006ff */
[----:B------:R-:W1:Y:S02]  /*2b40*/  SYNCS.PHASECHK.TRANS64 P0, [UR5+0xd0], R2 ;  /* 0x0000d002ff0075a7 */ /* 0x000e640008001005 */
[----:B-1----:R-:W-:Y:S05]  /*2b50*/  @P0 BRA `(.L_x_48) ;  /* 0x0000000000080947 */ /* 0x002fea0003800000 */
[----:B------:R-:W1:Y:S02]  /*2b60*/  SYNCS.PHASECHK.TRANS64.TRYWAIT P0, [UR5+0xd0], R2 ;  /* 0x0000d002ff0075a7 */ /* 0x000e640008001105 */
[----:B-1----:R-:W-:Y:S05]  /*2b70*/  @!P0 BRA `(.L_x_49) ;  /* 0x0000005400648947 */ /* 0x002fea0003800000 */
.L_x_48:
[----:B------:R-:W-:-:S04]  /*2b80*/  UIADD3 UR4, UPT, UPT, UR6, 0x1, URZ ;  /* 0x0000000106047890 */ /* 0x000fc8000fffe0ff */
[----:B------:R-:W-:-:S04]  /*2b90*/  UISETP.NE.AND UP0, UPT, UR4, 0x2, UPT ;  /* 0x000000020400788c */ /* 0x000fc8000bf05270 */
[----:B------:R-:W-:Y:S02]  /*2ba0*/  USEL UR7, URZ, 0x1, UP0 ;  /* 0x00000001ff077887 */ /* 0x000fe40008000000 */
[----:B------:R-:W-:-:S04]  /*2bb0*/  USEL UR4, UR4, URZ, UP0 ;  /* 0x000000ff04047287 */ /* 0x000fc80008000000 */
[----:B------:R-:W-:Y:S01]  /*2bc0*/  ULEA UR4, UR4, UR37, 0x3 ;  /* 0x0000002504047291 */ /* 0x000fe2000f8e18ff */
[----:B-1----:R-:W-:-:S04]  /*2bd0*/  LOP3.LUT R2, R12, UR7, RZ, 0x3c, !PT ;  /* 0x000000070c027c12 */ /* 0x002fc8000f8e3cff */
[----:B------:R-:W-:-:S04]  /*2be0*/  SHF.L.U32 R0, R2, 0x1f, RZ ;  /* 0x0000001f02007819 */ /* 0x000fc800000006ff */
[----:B------:R-:W1:Y:S02]  /*2bf0*/  SYNCS.PHASECHK.TRANS64 P0, [UR4+0xd0], R0 ;  /* 0x0000d000ff0075a7 */ /* 0x000e640008001004 */
[----:B-1----:R-:W-:Y:S05]  /*2c00*/  @P0 EXIT ;  /* 0x000000000000094d */ /* 0x002fea0003800000 */
[----:B------:R-:W-:Y:S02]  /*2c10*/  SHF.L.U32 R2, R2, 0x1f, RZ ;  /* 0x0000001f02027819 */ /* 0x000fe400000006ff */
[----:B------:R-:W-:-:S07]  /*2c20*/  MOV R0, UR4 ;  /* 0x0000000400007c02 */ /* 0x000fce0008000f00 */
.L_x_50:
[----:B-1----:R1:W2:Y:S02]  /*2c30*/  SYNCS.PHASECHK.TRANS64.TRYWAIT P0, [R0+URZ+0xd0], R2 ;  /* 0x0000d002000075a7 */ /* 0x0022a400080011ff */
[----:B--2---:R-:W-:Y:S05]  /*2c40*/  @!P0 NANOSLEEP.SYNCS 0x989680 ;  /* 0x009896800000895d */ /* 0x004fea0003900000 */
[----:B------:R-:W2:Y:S02]  /*2c50*/  @!P0 SYNCS.PHASECHK.TRANS64 P0, [R0+URZ+0xd0], R2 ;  /* 0x0000d002000085a7 */ /* 0x000ea400080010ff */
[----:B--2---:R-:W-:Y:S05]  /*2c60*/  @P0 EXIT ;  /* 0x000000000000094d */ /* 0x004fea0003800000 */
[----:B------:R-:W-:Y:S05]  /*2c70*/  BRA `(.L_x_50) ;  /* 0xfffffffc00ec7947 */ /* 0x000fea000383ffff */
.L_x_43:
[----:B------:R-:W-:-:S09]  /*2c80*/  UISETP.NE.AND UP1, UPT, UR8, URZ, UPT ;  /* 0x000000ff0800728c */ /* 0x000fd2000bf25270 */
[----:B------:R-:W-:Y:S05]  /*2c90*/  BRA.U UP1, `(.L_x_51) ;  /* 0x0000000d01cc7547 */ /* 0x000fea000b800000 */
[----:B------:R-:W-:Y:S01]  /*2ca0*/  UMOV UR4, 0x40 ;  /* 0x0000004000047882 */ /* 0x000fe20000000000 */
[----:B------:R-:W-:Y:S01]  /*2cb0*/  NOP ;  /* 0x0000000000007918 */ /* 0x000fe20000000000 */
[----:B------:R-:W-:Y:S01]  /*2cc0*/  ULEA UR4, UR37, UR4, 0x18 ;  /* 0x0000000425047291 */ /* 0x000fe2000f8ec0ff */
[----:B------:R-:W-:Y:S02]  /*2cd0*/  UMOV UR5, 0x400 ;  /* 0x0000040000057882 */ /* 0x000fe40000000000 */
[----:B------:R-:W-:-:S06]  /*2ce0*/  ULEA UR37, UR37, UR5, 0x18 ;  /* 0x0000000525257291 */ /* 0x000fcc000f8ec0ff */
[----:B------:R-:W1:Y:S02]  /*2cf0*/  LDS.U8 R0, [UR4+0x1c] ;  /* 0x00001c04ff007984 */ /* 0x000e640008000000 */
[----:B-1----:R-:W-:-:S13]  /*2d00*/  ISETP.NE.AND P0, PT, R0, RZ, PT ;  /* 0x000000ff0000720c */ /* 0x002fda0003f05270 */
[----:B------:R-:W-:Y:S05]  /*2d10*/  @P0 BRA `(.L_x_52) ;  /* 0x0000000000580947 */ /* 0x000fea0003800000 */
[----:B------:R-:W-:-:S13]  /*2d20*/  ELECT P0, URZ, PT ;  /* 0x0000000000ff782f */ /* 0x000fda0003800000 */
[----:B------:R-:W-:Y:S05]  /*2d30*/  @!P0 BRA `(.L_x_53) ;  /* 0x0000000000608947 */ /* 0x000fea0003800000 */
[----:B------:R-:W-:Y:S01]  /*2d40*/  UMOV UR5, 0x10 ;  /* 0x0000001000057882 */ /* 0x000fe20000000000 */
[----:B------:R-:W-:Y:S01]  /*2d50*/  HFMA2 R0, -RZ, RZ, 0, 5.9604644775390625e-08 ;  /* 0x00000001ff007431 */ /* 0x000fe200000001ff */
[----:B------:R-:W-:-:S03]  /*2d60*/  MOV R2, 0xffff ;  /* 0x0000ffff00027802 */ /* 0x000fc60000000f00 */
[----:B------:R-:W-:Y:S04]  /*2d70*/  DEPBAR.LE SB1, 0x36 ;  /* 0x00009d800000791a */ /* 0x000fe80000000000 */
[----:B------:R-:W1:Y:S02]  /*2d80*/  UTCATOMSWS.FIND_AND_SET.ALIGN UP0, UR5, UR5 ;  /* 0x00000005000575e3 */ /* 0x000e640008000800 */
[----:B-1----:R-:W-:Y:S01]  /*2d90*/  MOV R3, UR5 ;  /* 0x0000000500037c02 */ /* 0x002fe20008000f00 */
[----:B------:R-:W-:Y:S06]  /*2da0*/  BRA.U UP0, `(.L_x_54) ;  /* 0x0000000100187547 */ /* 0x000fec000b800000 */
.L_x_55:
[----:B------:R-:W-:Y:S05]  /*2db0*/  NANOSLEEP 0x64 ;  /* 0x000000640000795d */ /* 0x000fea0003800000 */
[----:B------:R-:W-:-:S05]  /*2dc0*/  UMOV UR5, 0x10 ;  /* 0x0000001000057882 */ /* 0x000fca0000000000 */
[----:B------:R-:W-:Y:S04]  /*2dd0*/  DEPBAR.LE SB1, 0x36 ;  /* 0x00009d800000791a */ /* 0x000fe80000000000 */
[----:B------:R-:W1:Y:S02]  /*2de0*/  UTCATOMSWS.FIND_AND_SET.ALIGN UP0, UR5, UR5 ;  /* 0x00000005000575e3 */ /* 0x000e640008000800 */
[----:B-1----:R-:W-:Y:S01]  /*2df0*/  MOV R3, UR5 ;  /* 0x0000000500037c02 */ /* 0x002fe20008000f00 */
[----:B------:R-:W-:Y:S05]  /*2e00*/  BRA.U !UP0, `(.L_x_55) ;  /* 0xfffffffd08e87547 */ /* 0x000fea000b83ffff */
.L_x_54:
[-C--:B------:R-:W-:Y:S02]  /*2e10*/  SHF.L.U32 R2, R2, R3.reuse, RZ ;  /* 0x0000000302027219 */ /* 0x080fe400000006ff */
[----:B------:R-:W-:Y:S01]  /*2e20*/  SHF.L.U32 R0, R0, R3, RZ ;  /* 0x0000000300007219 */ /* 0x000fe200000006ff */
[----:B------:R-:W-:Y:S02]  /*2e30*/  IMAD.SHL.U32 R3, R3, 0x20, RZ ;  /* 0x0000002003037824 */ /* 0x000fe400078e00ff */
[----:B------:R1:W-:Y:S04]  /*2e40*/  ATOMS.OR RZ, [UR4+0x14], R2 ;  /* 0x00001402ffff798c */ /* 0x0003e8000b000004 */
[----:B------:R1:W-:Y:S04]  /*2e50*/  ATOMS.OR RZ, [UR4+0x18], R0 ;  /* 0x00001800ffff798c */ /* 0x0003e8000b000004 */
[----:B------:R1:W-:Y:S01]  /*2e60*/  STS [UR37+0x170], R3 ;  /* 0x00017003ff007988 */ /* 0x0003e20008000825 */
[----:B------:R-:W-:Y:S05]  /*2e70*/  BRA `(.L_x_53) ;  /* 0x0000000000107947 */ /* 0x000fea0003800000 */
.L_x_52:
[----:B------:R-:W-:Y:S02]  /*2e80*/  MOV R0, 0xffffffff ;  /* 0xffffffff00007802 */ /* 0x000fe40000000f00 */
[----:B------:R-:W-:-:S03]  /*2e90*/  MOV R2, 0x2ec0 ;  /* 0x00002ec000027802 */ /* 0x000fc60000000f00 */
[----:B------:R1:W-:Y:S04]  /*2ea0*/  STS [UR37+0x170], R0 ;  /* 0x00017000ff007988 */ /* 0x0003e80008000825 */
[----:B-1-3-5:R-:W-:Y:S05]  /*2eb0*/  CALL.REL.NOINC `($__internal_1_$__cuda_sm10x_tcgen05_guardrail_trap_phase_invalid_during_alloc) ;  /* 0x0000005800ac7944 */ /* 0x02afea0003c00000 */
.L_x_53:
[----:B------:R-:W-:Y:S05]  /*2ec0*/  WARPSYNC.ALL ;  /* 0x0000000000007948 */ /* 0x000fea0003800000 */
[----:B------:R-:W2:Y:S01]  /*2ed0*/  S2UR UR5, SR_CgaCtaId ;  /* 0x00000000000579c3 */ /* 0x000ea20000008800 */
[----:B------:R-:W-:Y:S01]  /*2ee0*/  UMOV UR4, 0x400 ;  /* 0x0000040000047882 */ /* 0x000fe20000000000 */
[----:B------:R-:W-:-:S06]  /*2ef0*/  NOP ;  /* 0x0000000000007918 */ /* 0x000fcc0000000000 */
[----:B------:R-:W-:Y:S06]  /*2f00*/  BAR.ARV 0x6, 0xa0 ;  /* 0x0182800000007b1d */ /* 0x000fec0000002000 */
[----:B------:R-:W4:Y:S01]  /*2f10*/  LDCU UR7, c[0x0][0x38c] ;  /* 0x00007180ff0777ac */ /* 0x000f220008000800 */
[----:B------:R-:W-:Y:S01]  /*2f20*/  IMAD.MOV.U32 R11, RZ, RZ, 0x1 ;  /* 0x00000001ff0b7424 */ /* 0x000fe200078e00ff */
[----:B------:R-:W-:Y:S01]  /*2f30*/  CS2R R8, SRZ ;  /* 0x0000000000087805 */ /* 0x000fe2000001ff00 */
[----:B------:R-:W-:Y:S01]  /*2f40*/  IMAD.MOV.U32 R10, RZ, RZ, RZ ;  /* 0x000000ffff0a7224 */ /* 0x000fe200078e00ff */
[----:B------:R-:W3:Y:S01]  /*2f50*/  LDCU UR6, c[0x0][0x38c] ;  /* 0x00007180ff0677ac */ /* 0x000ee20008000800 */
[----:B------:R-:W-:Y:S01]  /*2f60*/  UMOV UR15, URZ ;  /* 0x000000ff000f7c82 */ /* 0x000fe20008000000 */
[----:B------:R-:W-:Y:S01]  /*2f70*/  UMOV UR14, URZ ;  /* 0x000000ff000e7c82 */ /* 0x000fe20008000000 */
[----:B--2---:R-:W-:Y:S01]  /*2f80*/  ULEA UR5, UR5, UR4, 0x18 ;  /* 0x0000000405057291 */ /* 0x004fe2000f8ec0ff */
[----:B------:R-:W-:Y:S01]  /*2f90*/  UMOV UR24, 0x0 ;  /* 0x0000000000187882 */ /* 0x000fe20000000000 */
[----:B------:R-:W-:-:S02]  /*2fa0*/  UMOV UR25, 0x4200910 ;  /* 0x0420091000197882 */ /* 0x000fc40000000000 */
[----:B------:R-:W-:Y:S02]  /*2fb0*/  UIADD3 UR10, UPT, UPT, UR5, 0x8800, URZ ;  /* 0x00008800050a7890 */ /* 0x000fe4000fffe0ff */
[----:B------:R-:W-:Y:S02]  /*2fc0*/  UIADD3 UR11, UPT, UPT, UR5, 0x16800, URZ ;  /* 0x00016800050b7890 */ /* 0x000fe4000fffe0ff */
[----:B----4-:R-:W-:Y:S01]  /*2fd0*/  UIADD3 UR7, UPT, UPT, UR7, 0x1f, URZ ;  /* 0x0000001f07077890 */ /* 0x010fe2000fffe0ff */
[----:B-1----:R-:W1:Y:S01]  /*2fe0*/  LDS R0, [UR5+0x170] ;  /* 0x00017005ff007984 */ /* 0x002e620008000800 */
[----:B------:R-:W-:Y:S02]  /*2ff0*/  USHF.R.U32.HI UR10, URZ, 0x4, UR10 ;  /* 0x00000004ff0a7899 */ /* 0x000fe4000801160a */
[----:B------:R-:W-:Y:S02]  /*3000*/  USHF.R.S32.HI UR4, URZ, 0x1f, UR7 ;  /* 0x0000001fff047899 */ /* 0x000fe40008011407 */
[----:B------:R-:W-:-:S02]  /*3010*/  USHF.R.U32.HI UR11, URZ, 0x4, UR11 ;  /* 0x00000004ff0b7899 */ /* 0x000fc4000801160b */
[----:B------:R-:W-:Y:S02]  /*3020*/  ULEA.HI UR4, UR4, UR7, URZ, 0x5 ;  /* 0x0000000704047291 */ /* 0x000fe4000f8f28ff */
[----:B------:R-:W-:Y:S02]  /*3030*/  ULOP3.LUT UR10, UR10, 0x3fff, URZ, 0xc0, !UPT ;  /* 0x00003fff0a0a7892 */ /* 0x000fe4000f8ec0ff */
[----:B------:R-:W-:Y:S02]  /*3040*/  USHF.R.S32.HI UR4, URZ, 0x5, UR4 ;  /* 0x00000005ff047899 */ /* 0x000fe40008011404 */
[----:B------:R-:W-:Y:S02]  /*3050*/  ULOP3.LUT UR11, UR11, 0x3fff, URZ, 0xc0, !UPT ;  /* 0x00003fff0b0b7892 */ /* 0x000fe4000f8ec0ff */
[----:B------:R-:W-:Y:S01]  /*3060*/  UISETP.LT.AND UP0, UPT, UR4, 0x1, UPT ;  /* 0x000000010400788c */ /* 0x000fe2000bf01270 */
[----:B------:R-:W-:Y:S01]  /*3070*/  UMOV UR22, 0x0 ;  /* 0x0000000000167882 */ /* 0x000fe20000000000 */
[----:B------:R-:W-:-:S02]  /*3080*/  UMOV UR23, 0x4200910 ;  /* 0x0420091000177882 */ /* 0x000fc40000000000 */
[----:B------:R-:W-:Y:S02]  /*3090*/  USEL UR9, UR4, 0x1, !UP0 ;  /* 0x0000000104097887 */ /* 0x000fe4000c000000 */
[----:B------:R-:W-:Y:S02]  /*30a0*/  ULOP3.LUT UR10, UR10, 0x10000, URZ, 0xfc, !UPT ;  /* 0x000100000a0a7892 */ /* 0x000fe4000f8efcff */
[----:B------:R-:W-:Y:S02]  /*30b0*/  ULOP3.LUT UR11, UR11, 0x10000, URZ, 0xfc, !UPT ;  /* 0x000100000b0b7892 */ /* 0x000fe4000f8efcff */
[----:B------:R-:W-:Y:S02]  /*30c0*/  UIADD3 UR9, UPT, UPT, -UR9, URZ, URZ ;  /* 0x000000ff09097290 */ /* 0x000fe4000fffe1ff */
[----:B---3--:R-:W-:Y:S01]  /*30d0*/  UISETP.GE.AND UP3, UPT, UR6, 0x1, UPT ;  /* 0x000000010600788c */ /* 0x008fe2000bf66270 */
[----:B------:R-:W-:Y:S01]  /*30e0*/  UMOV UR20, 0x0 ;  /* 0x0000000000147882 */ /* 0x000fe20000000000 */
[----:B------:R-:W-:Y:S01]  /*30f0*/  UMOV UR21, 0x4200910 ;  /* 0x0420091000157882 */ /* 0x000fe20000000000 */
[----:B------:R-:W-:Y:S01]  /*3100*/  UMOV UR18, 0x0 ;  /* 0x0000000000127882 */ /* 0x000fe20000000000 */
[----:B------:R-:W-:Y:S01]  /*3110*/  UMOV UR19, 0x4200910 ;  /* 0x0420091000137882 */ /* 0x000fe20000000000 */
[----:B-1----:R-:W-:-:S15]  /*3120*/  R2UR UR16, R0 ;  /* 0x00000000001072ca */ /* 0x002fde00000e0000 */
.L_x_62:
[----:B------:R-:W-:Y:S02]  /*3130*/  LEA R0, R10, UR5, 0x3 ;  /* 0x000000050a007c11 */ /* 0x000fe4000f8e18ff */
[----:B------:R-:W-:Y:S02]  /*3140*/  SHF.L.U32 R2, R9, 0x1f, RZ ;  /* 0x0000001f09027819 */ /* 0x000fe400000006ff */
[----:B------:R-:W-:Y:S01]  /*3150*/  PLOP3.LUT P0, PT, PT, PT, UP3, 0x80, 0x8 ;  /* 0x000000000008781c */ /* 0x000fe20003f0f038 */
[----:B------:R-:W-:Y:S01]  /*3160*/  VIADD R3, R0, 0xd0 ;  /* 0x000000d000037836 */ /* 0x000fe20000000000 */
[----:B-1----:R-:W1:Y:S02]  /*3170*/  SYNCS.PHASECHK.TRANS64.TRYWAIT P1, [R0+URZ+0xc0], R2 ;  /* 0x0000c002000075a7 */ /* 0x002e6400080211ff */
[----:B-1-3--:R-:W-:Y:S09]  /*3180*/  @!P1 BRA `(.L_x_56) ;  /* 0x0000004c00f89947 */ /* 0x00aff20003800000 */
.L_x_155:
[----:B------:R-:W-:Y:S01]  /*3190*/  LEA R4, R10, UR5, 0x4 ;  /* 0x000000050a047c11 */ /* 0x000fe2000f8e20ff */
[----:B------:R-:W-:Y:S01]  /*31a0*/  @UP3 ULEA UR6, UR14, UR5, 0x3 ;  /* 0x000000050e063291 */ /* 0x000fe2000f8e18ff */
[----:B------:R-:W-:Y:S01]  /*31b0*/  PLOP3.LUT P2, PT, PT, PT, PT, 0x80, 0x8 ;  /* 0x000000000008781c */ /* 0x000fe20003f4f070 */
[----:B------:R-:W-:Y:S01]  /*31c0*/  ULEA UR7, UR15, UR5, 0x3 ;  /* 0x000000050f077291 */ /* 0x000fe2000f8e18ff */
[----:B------:R-:W-:Y:S02]  /*31d0*/  PRMT R3, RZ, 0x654, R3 ;  /* 0x00000654ff037816 */ /* 0x000fe40000000003 */
[----:B------:R-:W2:Y:S01]  /*31e0*/  LDS.128 R4, [R4+0x150] ;  /* 0x0001500004047984 */ /* 0x000ea20000000c00 */
[----:B-1----:R-:W-:Y:S02]  /*31f0*/  @P0 SHF.L.U32 R2, R8, 0x1f, RZ ;  /* 0x0000001f08020819 */ /* 0x002fe400000006ff */
[----:B------:R-:W-:Y:S01]  /*3200*/  SHF.L.U32 R0, R11, 0x1f, RZ ;  /* 0x0000001f0b007819 */ /* 0x000fe200000006ff */
[----:B------:R-:W-:Y:S01]  /*3210*/  @!PT LDS RZ, [RZ] ;  /* 0x00000000fffff984 */ /* 0x000fe20000000800 */
[----:B------:R-:W-:Y:S01]  /*3220*/  @!PT LDS RZ, [RZ] ;  /* 0x00000000fffff984 */ /* 0x000fe20000000800 */
[----:B------:R-:W-:Y:S01]  /*3230*/  @!PT LDS RZ, [RZ] ;  /* 0x00000000fffff984 */ /* 0x000fe20000000800 */
[----:B------:R-:W-:Y:S01]  /*3240*/  @!PT LDS RZ, [RZ] ;  /* 0x00000000fffff984 */ /* 0x000fe20000000800 */
[----:B------:R1:W-:Y:S06]  /*3250*/  MEMBAR.ALL.CTA ;  /* 0x0000000000007992 */ /* 0x0003ec0000008000 */
[----:B-1----:R-:W1:Y:S02]  /*3260*/  FENCE.VIEW.ASYNC.S ;  /* 0x00000000000073c6 */ /* 0x002e640000000000 */
[----:B-1----:R1:W-:Y:S01]  /*3270*/  SYNCS.ARRIVE.TRANS64.RED.A1T0 RZ, [R3+URZ], RZ ;  /* 0x000000ff03ff79a7 */ /* 0x0023e200081004ff */
[----:B------:R1:W3:Y:S01]  /*3280*/  @P0 SYNCS.PHASECHK.TRANS64.TRYWAIT P2, [UR6], R2 ;  /* 0x00000002ff0005a7 */ /* 0x0002e20008041106 */
[----:B------:R-:W-:Y:S01]  /*3290*/  ULEA.HI UR6, UR15, UR15, URZ, 0x1 ;  /* 0x0000000f0f067291 */ /* 0x000fe2000f8f08ff */
[----:B--2---:R-:W-:-:S03]  /*32a0*/  LOP3.LUT P1, RZ, R6, 0x1, RZ, 0xc0, !PT ;  /* 0x0000000106ff7812 */ /* 0x004fc6000782c0ff */
[----:B------:R-:W-:Y:S02]  /*32b0*/  USHF.L.U32 UR8, UR6, 0x6, URZ ;  /* 0x0000000606087899 */ /* 0x000fe400080006ff */
[----:B------:R-:W-:Y:S02]  /*32c0*/  ULOP3.LUT UR6, UR6, 0xffe, URZ, 0xc0, !UPT ;  /* 0x00000ffe06067892 */ /* 0x000fe4000f8ec0ff */
[----:B------:R-:W-:Y:S02]  /*32d0*/  ULOP3.LUT UR8, UR8, 0xffffff80, URZ, 0xc0, !UPT ;  /* 0xffffff8008087892 */ /* 0x000fe4000f8ec0ff */
[----:B------:R-:W-:Y:S02]  /*32e0*/  UIADD3 UR6, UPT, UPT, -UR6, UR15, URZ ;  /* 0x0000000f06067290 */ /* 0x000fe4000fffe1ff */
[----:B------:R-:W-:Y:S01]  /*32f0*/  UIADD3 UR8, UPT, UPT, UR16, UR8, URZ ;  /* 0x0000000810087290 */ /* 0x000fe2000fffe0ff */
[----:B------:R-:W2:Y:S03]  /*3300*/  SYNCS.PHASECHK.TRANS64.TRYWAIT P0, [UR7+0x100], R0 ;  /* 0x00010000ff0075a7 */ /* 0x000ea60008001107 */
[----:B------:R-:W-:Y:S01]  /*3310*/  ULEA UR8, UR6, UR8, 0x14 ;  /* 0x0000000806087291 */ /* 0x000fe2000f8ea0ff */
[----:B-123--:R-:W-:Y:S11]  /*3320*/  @!P0 BRA `(.L_x_57) ;  /* 0x0000004c00a48947 */ /* 0x00eff60003800000 */
.L_x_157:
[----:B------:R-:W-:Y:S01]  /*3330*/  IADD3 R10, PT, PT, R10, 0x1, RZ ;  /* 0x000000010a0a7810 */ /* 0x000fe20007ffe0ff */
[----:B------:R-:W-:Y:S06]  /*3340*/  BRA.U !UP3, `(.L_x_58) ;  /* 0x000000010bc07547 */ /* 0x000fec000b800000 */
[----:B------:R-:W-:Y:S01]  /*3350*/  UPLOP3.LUT UP4, UPT, UPT, UPT, UPT, 0x40, 0x4 ;  /* 0x000000000004789c */ /* 0x000fe20003f8e870 */
[----:B------:R-:W-:Y:S01]  /*3360*/  UMOV UR13, UR9 ;  /* 0x00000009000d7c82 */ /* 0x000fe20008000000 */
[----:B------:R-:W-:Y:S01]  /*3370*/  UMOV UR12, UR4 ;  /* 0x00000004000c7c82 */ /* 0x000fe20008000000 */
[----:B------:R-:W-:-:S08]  /*3380*/  UMOV UR17, UR14 ;  /* 0x0000000e00117c82 */ /* 0x000fd00008000000 */
.L_x_61:
[----:B------:R-:W-:Y:S02]  /*3390*/  UIADD3 UR13, UPT, UPT, UR13, 0x1, URZ ;  /* 0x000000010d0d7890 */ /* 0x000fe4000fffe0ff */
[----:B--2---:R-:W-:Y:S02]  /*33a0*/  ULEA UR6, UR17, UR5, 0x3 ;  /* 0x0000000511067291 */ /* 0x004fe4000f8e18ff */
[----:B------:R-:W-:Y:S01]  /*33b0*/  UISETP.NE.AND UP0, UPT, UR13, URZ, UPT ;  /* 0x000000ff0d00728c */ /* 0x000fe2000bf05270 */
[----:B---3--:R-:W-:Y:S10]  /*33c0*/  @P2 BRA `(.L_x_59) ;  /* 0x00000000000c2947 */ /* 0x008ff40003800000 */
[----:B-1----:R-:W-:Y:S04]  /*33d0*/  SHF.L.U32 R2, R8, 0x1f, RZ ;  /* 0x0000001f08027819 */ /* 0x002fe800000006ff */
[----:B------:R-:W1:Y:S02]  /*33e0*/  SYNCS.PHASECHK.TRANS64.TRYWAIT P0, [UR6], R2 ;  /* 0x00000002ff0075a7 */ /* 0x000e640008001106 */
[----:B-1----:R-:W-:Y:S05]  /*33f0*/  @!P0 BRA `(.L_x_60) ;  /* 0x0000004c00888947 */ /* 0x002fea0003800000 */
.L_x_59:
[----:B------:R-:W-:Y:S01]  /*3400*/  UISETP.NE.AND UP1, UPT, UR12, 0x1, UPT ;  /* 0x000000010c00788c */ /* 0x000fe2000bf25270 */
[----:B------:R-:W-:Y:S01]  /*3410*/  PLOP3.LUT P2, PT, PT, PT, PT, 0x80, 0x8 ;  /* 0x000000000008781c */ /* 0x000fe20003f4f070 */
[----:B------:R-:W-:Y:S02]  /*3420*/  UIADD3 UR14, UPT, UPT, UR17, 0x1, URZ ;  /* 0x00000001110e7890 */ /* 0x000fe4000fffe0ff */
[----:B------:R-:W-:Y:S02]  /*3430*/  ULEA UR28, UR17, UR11, 0xa ;  /* 0x0000000b111c7291 */ /* 0x000fe4000f8e50ff */
[----:B------:R-:W-:Y:S01]  /*3440*/  UISETP.NE.AND UP2, UPT, UR14, 0x7, UPT ;  /* 0x000000070e00788c */ /* 0x000fe2000bf45270 */
[----:B------:R-:W-:Y:S01]  /*3450*/  PLOP3.LUT P0, PT, PT, PT, UP1, 0x80, 0x8 ;  /* 0x000000000008781c */ /* 0x000fe20003f0f018 */
[----:B------:R-:W-:Y:S02]  /*3460*/  UIADD3 UR40, UPT, UPT, UR28, 0x2, URZ ;  /* 0x000000021c287890 */ /* 0x000fe4000fffe0ff */
[----:B------:R-:W-:Y:S02]  /*3470*/  USEL UR27, URZ, 0x1, UP2 ;  /* 0x00000001ff1b7887 */ /* 0x000fe40009000000 */
[----:B------:R-:W-:Y:S02]  /*3480*/  USEL UR14, UR14, URZ, UP2 ;  /* 0x000000ff0e0e7287 */ /* 0x000fe40009000000 */
[----:B------:R-:W-:Y:S02]  /*3490*/  UIADD3 UR36, UPT, UPT, UR28, 0x4, URZ ;  /* 0x000000041c247890 */ /* 0x000fe4000fffe0ff */
[----:B------:R-:W-:Y:S01]  /*34a0*/  @UP1 ULEA UR26, UR14, UR5, 0x3 ;  /* 0x000000050e1a1291 */ /* 0x000fe2000f8e18ff */
[----:B------:R-:W-:Y:S01]  /*34b0*/  LOP3.LUT R8, R8, UR27, RZ, 0x3c, !PT ;  /* 0x0000001b08087c12 */ /* 0x000fe2000f8e3cff */
[----:B------:R-:W-:Y:S02]  /*34c0*/  UIADD3 UR32, UPT, UPT, UR28, 0x6, URZ ;  /* 0x000000061c207890 */ /* 0x000fe4000fffe0ff */
[----:B------:R-:W-:Y:S01]  /*34d0*/  UIADD3 UR6, UPT, UPT, UR6, 0x38, URZ ;  /* 0x0000003806067890 */ /* 0x000fe2000fffe0ff */
[----:B-1----:R-:W-:Y:S01]  /*34e0*/  @P0 SHF.L.U32 R0, R8, 0x1f, RZ ;  /* 0x0000001f08000819 */ /* 0x002fe200000006ff */
[----:B------:R-:W-:Y:S01]  /*34f0*/  UIADD3 UR12, UPT, UPT, UR12, -0x1, URZ ;  /* 0xffffffff0c0c7890 */ /* 0x000fe2000fffe0ff */
[----:B------:R-:W-:Y:S02]  /*3500*/  UMOV UR29, 0x40004040 ;  /* 0x40004040001d7882 */ /* 0x000fe40000000000 */
[----:B------:R2:W3:Y:S01]  /*3510*/  @P0 SYNCS.PHASECHK.TRANS64.TRYWAIT P2, [UR26], R0 ;  /* 0x00000000ff0005a7 */ /* 0x0004e2000804111a */
[----:B------:R-:W-:Y:S01]  /*3520*/  ULEA UR26, UR17, UR10, 0x9 ;  /* 0x0000000a111a7291 */ /* 0x000fe2000f8e48ff */
[----:B------:R-:W-:Y:S01]  /*3530*/  UMOV UR27, 0x40004040 ;  /* 0x40004040001b7882 */ /* 0x000fe20000000000 */
[----:B------:R-:W-:Y:S02]  /*3540*/  UMOV UR41, 0x40004040 ;  /* 0x4000404000297882 */ /* 0x000fe40000000000 */
[----:B------:R-:W-:Y:S02]  /*3550*/  UIADD3 UR38, UPT, UPT, UR26, 0x2, URZ ;  /* 0x000000021a267890 */ /* 0x000fe4000fffe0ff */
[----:B------:R-:W-:Y:S02]  /*3560*/  UIADD3 UR34, UPT, UPT, UR26, 0x4, URZ ;  /* 0x000000041a227890 */ /* 0x000fe4000fffe0ff */
[----:B------:R-:W-:Y:S01]  /*3570*/  UIADD3 UR30, UPT, UPT, UR26, 0x6, URZ ;  /* 0x000000061a1e7890 */ /* 0x000fe2000fffe0ff */
[----:B------:R2:W-:Y:S01]  /*3580*/  UTCHMMA gdesc[UR26], gdesc[UR28], tmem[UR8], tmem[UR24], idesc[UR25], UP4 ;  /* 0x00ff181c1a0075ea */ /* 0x0005e2000a000008 */
[----:B------:R-:W-:Y:S01]  /*3590*/  UPLOP3.LUT UP4, UPT, UPT, UPT, UPT, 0x80, 0x8 ;  /* 0x000000000008789c */ /* 0x000fe20003f8f070 */
[----:B------:R-:W-:Y:S01]  /*35a0*/  UMOV UR39, 0x40004040 ;  /* 0x4000404000277882 */ /* 0x000fe20000000000 */
[----:B------:R-:W-:Y:S01]  /*35b0*/  UMOV UR37, 0x40004040 ;  /* 0x4000404000257882 */ /* 0x000fe20000000000 */
[----:B------:R2:W-:Y:S01]  /*35c0*/  UTCHMMA gdesc[UR38], gdesc[UR40], tmem[UR8], tmem[UR22], idesc[UR23], UPT ;  /* 0x00ff1628260075ea */ /* 0x0005e2000b800008 */
[----:B------:R-:W-:Y:S01]  /*35d0*/  UMOV UR35, 0x40004040 ;  /* 0x4000404000237882 */ /* 0x000fe20000000000 */
[----:B------:R-:W-:Y:S01]  /*35e0*/  UMOV UR33, 0x40004040 ;  /* 0x4000404000217882 */ /* 0x000fe20000000000 */
[----:B------:R-:W-:Y:S01]  /*35f0*/  UMOV UR31, 0x40004040 ;  /* 0x40004040001f7882 */ /* 0x000fe20000000000 */
[----:B------:R2:W-:Y:S01]  /*3600*/  UTCHMMA gdesc[UR34], gdesc[UR36], tmem[UR8], tmem[UR20], idesc[UR21], UPT ;  /* 0x00ff1424220075ea */ /* 0x0005e2000b800008 */
[----:B------:R2:W-:Y:S01]  /*3610*/  UTCHMMA gdesc[UR30], gdesc[UR32], tmem[UR8], tmem[UR18], idesc[UR19], UPT ;  /* 0x00ff12201e0075ea */ /* 0x0005e2000b800008 */
[----:B------:R2:W-:Y:S01]  /*3620*/  UTCBAR [UR6], URZ ;  /* 0x000000ff060073e9 */ /* 0x0005e200080000ff */
[----:B------:R-:W-:Y:S01]  /*3630*/  UMOV UR17, UR14 ;  /* 0x0000000e00117c82 */ /* 0x000fe20008000000 */
[----:B------:R-:W-:Y:S05]  /*3640*/  BRA.U UP0, `(.L_x_61) ;  /* 0xfffffffd00507547 */ /* 0x000fea000b83ffff */
.L_x_58:
[----:B------:R-:W-:Y:S01]  /*3650*/  UIADD3 UR15, UPT, UPT, UR15, 0x1, URZ ;  /* 0x000000010f0f7890 */ /* 0x000fe2000fffe0ff */
[C---:B------:R-:W-:Y:S01]  /*3660*/  ISETP.NE.AND P0, PT, R10.reuse, 0x2, PT ;  /* 0x000000020a00780c */ /* 0x040fe20003f05270 */
[----:B------:R-:W-:Y:S02]  /*3670*/  UIADD3 UR7, UPT, UPT, UR7, 0xe0, URZ ;  /* 0x000000e007077890 */ /* 0x000fe4000fffe0ff */
[----:B------:R-:W-:Y:S01]  /*3680*/  UISETP.NE.AND UP0, UPT, UR15, 0x4, UPT ;  /* 0x000000040f00788c */ /* 0x000fe2000bf05270 */
[----:B-12---:R-:W-:Y:S02]  /*3690*/  SEL R0, RZ, 0x1, P0 ;  /* 0x00000001ff007807 */ /* 0x006fe40000000000 */
[----:B------:R-:W-:Y:S01]  /*36a0*/  SEL R10, R10, RZ, P0 ;  /* 0x000000ff0a0a7207 */ /* 0x000fe20000000000 */
[----:B------:R-:W-:Y:S01]  /*36b0*/  USEL UR6, URZ, 0x1, UP0 ;  /* 0x00000001ff067887 */ /* 0x000fe20008000000 */
[----:B------:R-:W-:Y:S01]  /*36c0*/  LOP3.LUT R9, R9, R0, RZ, 0x3c, !PT ;  /* 0x0000000009097212 */ /* 0x000fe200078e3cff */
[----:B------:R-:W-:Y:S01]  /*36d0*/  USEL UR15, UR15, URZ, UP0 ;  /* 0x000000ff0f0f7287 */ /* 0x000fe20008000000 */
[----:B------:R1:W-:Y:S03]  /*36e0*/  UTCBAR [UR7], URZ ;  /* 0x000000ff070073e9 */ /* 0x0003e600080000ff */
[----:B------:R-:W-:Y:S01]  /*36f0*/  LOP3.LUT R11, R11, UR6, RZ, 0x3c, !PT ;  /* 0x000000060b0b7c12 */ /* 0x000fe2000f8e3cff */
[----:B------:R-:W-:Y:S07]  /*3700*/  @P1 BRA `(.L_x_62) ;  /* 0xfffffff800881947 */ /* 0x000fee000383ffff */
[----:B------:R-:W2:Y:S01]  /*3710*/  S2UR UR4, SR_CgaCtaId ;  /* 0x00000000000479c3 */ /* 0x000ea20000008800 */
[----:B------:R-:W-:Y:S01]  /*3720*/  ELECT P0, URZ, PT ;  /* 0x0000000000ff782f */ /* 0x000fe20003800000 */
[----:B------:R-:W-:Y:S01]  /*3730*/  IMAD.MOV.U32 R0, RZ, RZ, 0x1 ;  /* 0x00000001ff007424 */ /* 0x000fe200078e00ff */
[----:B------:R-:W-:Y:S01]  /*3740*/  UIADD3 UR5, UPT, UPT, UR5, 0x100, URZ ;  /* 0x0000010005057890 */ /* 0x000fe2000fffe0ff */
[----:B------:R-:W-:Y:S01]  /*3750*/  SHF.L.U32 R2, R11, 0x1f, RZ ;  /* 0x0000001f0b027819 */ /* 0x000fe200000006ff */
[----:B------:R-:W-:-:S03]  /*3760*/  UMOV UR6, 0x40 ;  /* 0x0000004000067882 */ /* 0x000fc60000000000 */
[----:B------:R-:W-:Y:S01]  /*3770*/  UVIRTCOUNT.DEALLOC.SMPOOL 0x80 ;  /* 0x000000800000784c */ /* 0x000fe20000000000 */
[----:B--2---:R-:W-:Y:S02]  /*3780*/  ULEA UR4, UR4, UR6, 0x18 ;  /* 0x0000000604047291 */ /* 0x004fe4000f8ec0ff */
[----:B------:R-:W-:-:S07]  /*3790*/  ULEA UR6, UR15, UR5, 0x3 ;  /* 0x000000050f067291 */ /* 0x000fce000f8e18ff */
[----:B------:R2:W-:Y:S02]  /*37a0*/  @P0 STS.U8 [UR4+0x1c], R0 ;  /* 0x00001c00ff000988 */ /* 0x0005e40008000004 */
[----:B------:R-:W4:Y:S02]  /*37b0*/  SYNCS.PHASECHK.TRANS64.TRYWAIT P0, [UR6], R2 ;  /* 0x00000002ff0075a7 */ /* 0x000f240008001106 */
[----:B--2-4-:R-:W-:Y:S05]  /*37c0*/  @!P0 BRA `(.L_x_63) ;  /* 0x0000004800ac8947 */ /* 0x014fea0003800000 */
.L_x_160:
[----:B-1----:R-:W-:-:S04]  /*37d0*/  UIADD3 UR7, UPT, UPT, UR15, 0x1, URZ ;  /* 0x000000010f077890 */ /* 0x002fc8000fffe0ff */
[----:B------:R-:W-:-:S04]  /*37e0*/  UISETP.NE.AND UP0, UPT, UR7, 0x4, UPT ;  /* 0x000000040700788c */ /* 0x000fc8000bf05270 */
[----:B------:R-:W-:Y:S02]  /*37f0*/  USEL UR8, URZ, 0x1, UP0 ;  /* 0x00000001ff087887 */ /* 0x000fe40008000000 */
[----:B------:R-:W-:-:S04]  /*3800*/  USEL UR7, UR7, URZ, UP0 ;  /* 0x000000ff07077287 */ /* 0x000fc80008000000 */
[----:B------:R-:W-:Y:S01]  /*3810*/  ULEA UR6, UR7, UR5, 0x3 ;  /* 0x0000000507067291 */ /* 0x000fe2000f8e18ff */
[----:B--2---:R-:W-:-:S04]  /*3820*/  LOP3.LUT R2, R11, UR8, RZ, 0x3c, !PT ;  /* 0x000000080b027c12 */ /* 0x004fc8000f8e3cff */
[----:B------:R-:W-:-:S04]  /*3830*/  SHF.L.U32 R3, R2, 0x1f, RZ ;  /* 0x0000001f02037819 */ /* 0x000fc800000006ff */
[----:B------:R-:W1:Y:S02]  /*3840*/  SYNCS.PHASECHK.TRANS64.TRYWAIT P0, [UR6], R3 ;  /* 0x00000003ff0075a7 */ /* 0x000e640008001106 */
[----:B-1----:R-:W-:Y:S05]  /*3850*/  @!P0 BRA `(.L_x_64) ;  /* 0x0000004800a08947 */ /* 0x002fea0003800000 */
.L_x_162:
        /* <DEDUP_REMOVED lines=9> */
.L_x_164:
[----:B------:R-:W-:-:S04]  /*38f0*/  UIADD3 UR7, UPT, UPT, UR7, 0x1, URZ ;  /* 0x0000000107077890 */ /* 0x000fc8000fffe0ff */
[----:B------:R-:W-:-:S04]  /*3900*/  UISETP.NE.AND UP0, UPT, UR7, 0x4, UPT ;  /* 0x000000040700788c */ /* 0x000fc8000bf05270 */
[----:B------:R-:W-:Y:S02]  /*3910*/  USEL UR6, URZ, 0x1, UP0 ;  /* 0x00000001ff067887 */ /* 0x000fe40008000000 */
[----:B------:R-:W-:-:S04]  /*3920*/  USEL UR7, UR7, URZ, UP0 ;  /* 0x000000ff07077287 */ /* 0x000fc80008000000 */
[----:B------:R-:W-:Y:S01]  /*3930*/  ULEA UR7, UR7, UR5, 0x3 ;  /* 0x0000000507077291 */ /* 0x000fe2000f8e18ff */
[----:B------:R-:W-:-:S04]  /*3940*/  LOP3.LUT R2, R2, UR6, RZ, 0x3c, !PT ;  /* 0x0000000602027c12 */ /* 0x000fc8000f8e3cff */
[----:B------:R-:W-:-:S04]  /*3950*/  SHF.L.U32 R2, R2, 0x1f, RZ ;  /* 0x0000001f02027819 */ /* 0x000fc800000006ff */
[----:B------:R-:W2:Y:S02]  /*3960*/  SYNCS.PHASECHK.TRANS64.TRYWAIT P0, [UR7], R2 ;  /* 0x00000002ff0075a7 */ /* 0x000ea40008001107 */
[----:B--2---:R-:W-:Y:S05]  /*3970*/  @!P0 BRA `(.L_x_66) ;  /* 0x0000004800888947 */ /* 0x004fea0003800000 */
.L_x_166:
[----:B------:R-:W-:Y:S01]  /*3980*/  NOP ;  /* 0x0000000000007918 */ /* 0x000fe20000000000 */
[----:B-1----:R-:W1:Y:S01]  /*3990*/  LDS R0, [UR4+0x14] ;  /* 0x00001404ff007984 */ /* 0x002e620008000800 */
[----:B------:R-:W-:Y:S01]  /*39a0*/  ULOP3.LUT UR6, UR16, 0xffff, URZ, 0xc0, !UPT ;  /* 0x0000ffff10067892 */ /* 0x000fe2000f8ec0ff */
[----:B------:R-:W-:Y:S01]  /*39b0*/  UMOV UR8, 0xffff ;  /* 0x0000ffff00087882 */ /* 0x000fe20000000000 */
[----:B------:R-:W-:Y:S02]  /*39c0*/  UMOV UR5, 0x1 ;  /* 0x0000000100057882 */ /* 0x000fe40000000000 */
[----:B------:R-:W-:-:S04]  /*39d0*/  USHF.R.U32.HI UR6, URZ, 0x5, UR6 ;  /* 0x00000005ff067899 */ /* 0x000fc80008011606 */
[----:B------:R-:W-:Y:S02]  /*39e0*/  USHF.L.U32 UR8, UR8, UR6, URZ ;  /* 0x0000000608087299 */ /* 0x000fe400080006ff */
[----:B------:R-:W-:-:S04]  /*39f0*/  USHF.L.U32 UR5, UR5, UR6, URZ ;  /* 0x0000000605057299 */ /* 0x000fc800080006ff */
[----:B-1----:R-:W-:-:S04]  /*3a00*/  LOP3.LUT R0, R0, UR8, RZ, 0xc0, !PT ;  /* 0x0000000800007c12 */ /* 0x002fc8000f8ec0ff */
[----:B------:R-:W-:-:S13]  /*3a10*/  ISETP.NE.AND P0, PT, R0, UR8, PT ;  /* 0x0000000800007c0c */ /* 0x000fda000bf05270 */
[----:B------:R-:W-:Y:S05]  /*3a20*/  @P0 BRA `(.L_x_67) ;  /* 0x0000000000580947 */ /* 0x000fea0003800000 */
[----:B------:R-:W1:Y:S02]  /*3a30*/  LDS R0, [UR4+0x18] ;  /* 0x00001804ff007984 */ /* 0x000e640008000800 */
[----:B-1----:R-:W-:-:S04]  /*3a40*/  LOP3.LUT R0, R0, UR5, RZ, 0xc0, !PT ;  /* 0x0000000500007c12 */ /* 0x002fc8000f8ec0ff */
[----:B------:R-:W-:-:S13]  /*3a50*/  ISETP.NE.AND P0, PT, R0, UR5, PT ;  /* 0x0000000500007c0c */ /* 0x000fda000bf05270 */
[----:B------:R-:W-:Y:S05]  /*3a60*/  @P0 BRA `(.L_x_68) ;  /* 0x00000000003c0947 */ /* 0x000fea0003800000 */
[----:B------:R-:W1:Y:S01]  /*3a70*/  S2R R2, SR_LANEID ;  /* 0x0000000000027919 */ /* 0x000e620000000000 */
[----:B------:R-:W-:Y:S01]  /*3a80*/  ULOP3.LUT UR8, URZ, UR8, URZ, 0x33, !UPT ;  /* 0x00000008ff087292 */ /* 0x000fe2000f8e33ff */
[----:B------:R-:W-:Y:S02]  /*3a90*/  VOTEU.ANY UR7, UPT, PT ;  /* 0x0000000000077886 */ /* 0x000fe400038e0100 */
[----:B------:R-:W-:-:S03]  /*3aa0*/  UFLO.U32 UR7, UR7 ;  /* 0x00000007000772bd */ /* 0x000fc600080e0000 */
[----:B------:R-:W-:-:S04]  /*3ab0*/  IMAD.U32 R0, RZ, RZ, UR8 ;  /* 0x00000008ff007e24 */ /* 0x000fc8000f8e00ff */
[----:B------:R2:W4:Y:S02]  /*3ac0*/  REDUX UR6, R0 ;  /* 0x00000000000673c4 */ /* 0x0005240000000000 */
[----:B------:R1:W-:Y:S02]  /*3ad0*/  UTCATOMSWS.AND URZ, UR8 ;  /* 0x0000000800ff79e3 */ /* 0x0003e40008000000 */
[----:B-1----:R-:W-:Y:S02]  /*3ae0*/  ISETP.EQ.U32.AND P0, PT, R2, UR7, PT ;  /* 0x0000000702007c0c */ /* 0x002fe4000bf02070 */
[----:B--2---:R-:W-:Y:S02]  /*3af0*/  LOP3.LUT R0, RZ, UR5, RZ, 0x33, !PT ;  /* 0x00000005ff007c12 */ /* 0x004fe4000f8e33ff */
[----:B----4-:R-:W-:Y:S02]  /*3b00*/  MOV R2, UR6 ;  /* 0x0000000600027c02 */ /* 0x010fe40008000f00 */
[----:B------:R-:W1:Y:S07]  /*3b10*/  REDUX UR5, R0 ;  /* 0x00000000000573c4 */ /* 0x000e6e0000000000 */
[----:B------:R2:W-:Y:S01]  /*3b20*/  @P0 ATOMS.AND RZ, [UR4+0x14], R2 ;  /* 0x00001402ffff098c */ /* 0x0005e2000a800004 */
[----:B-1----:R-:W-:-:S05]  /*3b30*/  IMAD.U32 R0, RZ, RZ, UR5 ;  /* 0x00000005ff007e24 */ /* 0x002fca000f8e00ff */
[----:B------:R2:W-:Y:S01]  /*3b40*/  @P0 ATOMS.AND RZ, [UR4+0x18], R0 ;  /* 0x00001800ffff098c */ /* 0x0005e2000a800004 */
[----:B------:R-:W-:Y:S05]  /*3b50*/  BRA `(.L_x_69) ;  /* 0x0000000000147947 */ /* 0x000fea0003800000 */
.L_x_68:
[----:B------:R-:W-:Y:S02]  /*3b60*/  MOV R2, 0x3b80 ;  /* 0x00003b8000027802 */ /* 0x000fe40000000f00 */
[----:B---3-5:R-:W-:Y:S05]  /*3b70*/  CALL.REL.NOINC `($__internal_0_$__cuda_sm10x_tcgen05_guardrail_trap_col_being_dealloced_not_returned_by_alloc) ;  /* 0x0000004c00707944 */ /* 0x028fea0003c00000 */
[----:B------:R-:W-:Y:S05]  /*3b80*/  BRA `(.L_x_69) ;  /* 0x0000000000087947 */ /* 0x000fea0003800000 */
.L_x_67:
[----:B------:R-:W-:Y:S02]  /*3b90*/  MOV R2, 0x3bb0 ;  /* 0x00003bb000027802 */ /* 0x000fe40000000f00 */
[----:B---3-5:R-:W-:Y:S05]  /*3ba0*/  CALL.REL.NOINC `($__internal_2_$__cuda_sm10x_tcgen05_guardrail_trap_unallocated_columns_being_dealloced) ;  /* 0x0000004c007c7944 */ /* 0x028fea0003c00000 */
.L_x_69:
[----:B------:R-:W-:Y:S01]  /*3bb0*/  NOP ;  /* 0x0000000000007918 */ /* 0x000fe20000000000 */
[----:B------:R-:W-:Y:S05]  /*3bc0*/  EXIT ;  /* 0x000000000000794d */ /* 0x000fea0003800000 */
.L_x_51:
[----:B------:R-:W-:-:S09]  /*3bd0*/  UISETP.NE.OR UP2, UPT, UR8, 0x3, !UP2 ;  /* 0x000000030800788c */ /* 0x000fd2000d745670 */
[----:B------:R-:W-:Y:S05]  /*3be0*/  BRA.U UP2, `(.L_x_70) ;  /* 0x0000001102047547 */ /* 0x000fea000b800000 */
[----:B------:R-:W1:Y:S01]  /*3bf0*/  LDC R0, c[0x0][0xb30] ;  /* 0x0002cc00ff007b82 */ /* 0x000e620000000800 */
[----:B------:R-:W2:Y:S01]  /*3c00*/  LDCU.64 UR8, c[0x0][0x888] ;  /* 0x00011100ff0877ac */ /* 0x000ea20008000a00 */
[----:B------:R-:W-:Y:S01]  /*3c10*/  IMAD.MOV.U32 R30, RZ, RZ, 0x1 ;  /* 0x00000001ff1e7424 */ /* 0x000fe200078e00ff */
[----:B------:R-:W-:Y:S01]  /*3c20*/  CS2R R28, SRZ ;  /* 0x00000000001c7805 */ /* 0x000fe2000001ff00 */
[----:B------:R-:W-:Y:S01]  /*3c30*/  IMAD.MOV.U32 R25, RZ, RZ, 0x2000 ;  /* 0x00002000ff197424 */ /* 0x000fe200078e00ff */
[----:B------:R-:W4:Y:S03]  /*3c40*/  LDCU.64 UR4, c[0x0][0x890] ;  /* 0x00011200ff0477ac */ /* 0x000f260008000a00 */
[----:B------:R-:W3:Y:S01]  /*3c50*/  LDC R24, c[0x0][0x370] ;  /* 0x0000dc00ff187b82 */ /* 0x000ee20000000800 */
[----:B------:R-:W-:Y:S01]  /*3c60*/  UMOV UR7, 0x400 ;  /* 0x0000040000077882 */ /* 0x000fe20000000000 */
[----:B------:R-:W-:-:S02]  /*3c70*/  UPLOP3.LUT UP1, UPT, UPT, UPT, UPT, 0x40, 0x4 ;  /* 0x000000000004789c */ /* 0x000fc40003f2e870 */
[----:B------:R-:W-:-:S04]  /*3c80*/  ULEA UR7, UR37, UR7, 0x18 ;  /* 0x0000000725077291 */ /* 0x000fc8000f8ec0ff */
[----:B------:R-:W3:Y:S01]  /*3c90*/  LDC R3, c[0x0][0xb0c] ;  /* 0x0002c300ff037b82 */ /* 0x000ee20000000800 */
[----:B------:R-:W-:Y:S02]  /*3ca0*/  UIADD3 UR13, UPT, UPT, UR7, 0x88, URZ ;  /* 0x00000088070d7890 */ /* 0x000fe4000fffe0ff */
[----:B--2---:R-:W-:Y:S02]  /*3cb0*/  UISETP.NE.U32.AND UP2, UPT, UR8, URZ, UPT ;  /* 0x000000ff0800728c */ /* 0x004fe4000bf45070 */
[----:B------:R-:W-:Y:S02]  /*3cc0*/  UIADD3 UR33, UPT, UPT, UR7, 0x70, URZ ;  /* 0x0000007007217890 */ /* 0x000fe4000fffe0ff */
[----:B----4-:R-:W-:Y:S01]  /*3cd0*/  UISETP.NE.U32.AND UP3, UPT, UR4, URZ, UPT ;  /* 0x000000ff0400728c */ /* 0x010fe2000bf65070 */
[----:B------:R-:W2:Y:S01]  /*3ce0*/  LDC R18, c[0x0][0xb20] ;  /* 0x0002c800ff127b82 */ /* 0x000ea20000000800 */
[----:B-1----:R-:W-:Y:S01]  /*3cf0*/  ISETP.NE.AND P1, PT, R0, 0x1, PT ;  /* 0x000000010000780c */ /* 0x002fe20003f25270 */
[----:B------:R-:W-:-:S02]  /*3d00*/  UISETP.NE.AND.EX UP2, UPT, UR9, URZ, UPT, UP2 ;  /* 0x000000ff0900728c */ /* 0x000fc4000bf45320 */
[----:B------:R-:W-:Y:S02]  /*3d10*/  UIADD3 UR25, UPT, UPT, UR7, 0x78, URZ ;  /* 0x0000007807197890 */ /* 0x000fe4000fffe0ff */
[----:B------:R-:W-:Y:S02]  /*3d20*/  UIADD3 UR17, UPT, UPT, UR7, 0x80, URZ ;  /* 0x0000008007117890 */ /* 0x000fe4000fffe0ff */
[----:B-----5:R-:W1:Y:S01]  /*3d30*/  LDC.64 R32, c[0x0][0x348] ;  /* 0x0000d200ff207b82 */ /* 0x020e620000000a00 */
[----:B------:R-:W-:Y:S02]  /*3d40*/  UPRMT UR13, UR37, 0x654, UR13 ;  /* 0x00000654250d7896 */ /* 0x000fe4000800000d */
[----:B------:R-:W-:-:S05]  /*3d50*/  UISETP.NE.AND.EX UP3, UPT, UR5, URZ, UPT, UP3 ;  /* 0x000000ff0500728c */ /* 0x000fca000bf65330 */
[----:B------:R-:W4:Y:S08]  /*3d60*/  LDC.64 R16, c[0x0][0xb10] ;  /* 0x0002c400ff107b82 */ /* 0x000f300000000a00 */
[----:B------:R-:W1:Y:S08]  /*3d70*/  LDC.64 R6, c[0x0][0xb18] ;  /* 0x0002c600ff067b82 */ /* 0x000e700000000a00 */
[----:B------:R-:W1:Y:S08]  /*3d80*/  LDC.64 R4, c[0x0][0xb28] ;  /* 0x0002ca00ff047b82 */ /* 0x000e700000000a00 */
[----:B--23--:R-:W1:Y:S02]  /*3d90*/  LDC R19, c[0x0][0x374] ;  /* 0x0000dd00ff137b82 */ /* 0x00ce640000000800 */
.L_x_81:
[C---:B------:R-:W-:Y:S02]  /*3da0*/  LEA R0, R29.reuse, UR7, 0x3 ;  /* 0x000000071d007c11 */ /* 0x040fe4000f8e18ff */
[----:B------:R-:W-:Y:S02]  /*3db0*/  SHF.L.U32 R2, R28, 0x1f, RZ ;  /* 0x0000001f1c027819 */ /* 0x000fe400000006ff */
[----:B------:R-:W-:Y:S02]  /*3dc0*/  LEA R20, R29, UR7, 0x4 ;  /* 0x000000071d147c11 */ /* 0x000fe4000f8e20ff */
[----:B--2---:R-:W2:Y:S02]  /*3dd0*/  SYNCS.PHASECHK.TRANS64.TRYWAIT P0, [R0+URZ+0xc0], R2 ;  /* 0x0000c002000075a7 */ /* 0x004ea400080011ff */
[----:B--2---:R-:W-:Y:S05]  /*3de0*/  @!P0 BRA `(.L_x_71) ;  /* 0x0000004400848947 */ /* 0x004fea0003800000 */
.L_x_167:
[----:B------:R-:W-:Y:S01]  /*3df0*/  ISETP.GE.AND P0, PT, R26, 0x1, PT ;  /* 0x000000011a00780c */ /* 0x000fe20003f06270 */
[----:B------:R-:W3:Y:S01]  /*3e00*/  LDS.128 R20, [R20+0x150] ;  /* 0x0001500014147984 */ /* 0x000ee20000000c00 */
[----:B--2---:R-:W-:Y:S01]  /*3e10*/  VIADD R0, R0, 0xd0 ;  /* 0x000000d000007836 */ /* 0x004fe20000000000 */
[----:B------:R-:W-:Y:S01]  /*3e20*/  @!PT LDS RZ, [RZ] ;  /* 0x00000000fffff984 */ /* 0x000fe20000000800 */
[----:B------:R-:W-:Y:S01]  /*3e30*/  @!PT LDS RZ, [RZ] ;  /* 0x00000000fffff984 */ /* 0x000fe20000000800 */
[----:B------:R-:W-:Y:S01]  /*3e40*/  @!PT LDS RZ, [RZ] ;  /* 0x00000000fffff984 */ /* 0x000fe20000000800 */
[----:B------:R-:W-:Y:S01]  /*3e50*/  @!PT LDS RZ, [RZ] ;  /* 0x00000000fffff984 */ /* 0x000fe20000000800 */
[----:B------:R2:W-:Y:S06]  /*3e60*/  MEMBAR.ALL.CTA ;  /* 0x0000000000007992 */ /* 0x0005ec0000008000 */
[----:B--2---:R-:W2:Y:S01]  /*3e70*/  FENCE.VIEW.ASYNC.S ;  /* 0x00000000000073c6 */ /* 0x004ea20000000000 */
[----:B------:R-:W-:Y:S04]  /*3e80*/  PRMT R0, RZ, 0x654, R0 ;  /* 0x00000654ff007816 */ /* 0x000fe80000000000 */
[----:B--2---:R2:W-:Y:S01]  /*3e90*/  SYNCS.ARRIVE.TRANS64.RED.A1T0 RZ, [R0+URZ], RZ ;  /* 0x000000ff00ff79a7 */ /* 0x0045e200081004ff */
[----:B---3--:R-:W-:Y:S11]  /*3ea0*/  LOP3.LUT P3, RZ, R22, 0x1, RZ, 0xc0, !PT ;  /* 0x0000000116ff7812 */ /* 0x008ff6000786c0ff */
[----:B------:R-:W-:Y:S02]  /*3eb0*/  @!UPT UIADD3 URZ, UPT, UPT, URZ, URZ, URZ ;  /* 0x000000fffffff290 */ /* 0x000fe4000fffe0ff */
[----:B------:R-:W-:Y:S02]  /*3ec0*/  @P3 MOV R11, R20 ;  /* 0x00000014000b3202 */ /* 0x000fe40000000f00 */
[----:B------:R-:W-:Y:S01]  /*3ed0*/  @P3 LOP3.LUT R10, R21, 0xffff, RZ, 0xc0, !PT ;  /* 0x0000ffff150a3812 */ /* 0x000fe200078ec0ff */
[----:B--2---:R-:W-:Y:S06]  /*3ee0*/  @!P0 BRA `(.L_x_72) ;  /* 0x0000000000a48947 */ /* 0x004fec0003800000 */
[-C--:B-1----:R-:W-:Y:S01]  /*3ef0*/  IMAD.HI.U32 R0, R19, R7.reuse, RZ ;  /* 0x0000000713007227 */ /* 0x082fe200078e00ff */
[----:B------:R-:W-:Y:S02]  /*3f00*/  ISETP.NE.AND P0, PT, R6, 0x1, PT ;  /* 0x000000010600780c */ /* 0x000fe40003f05270 */
[----:B------:R-:W-:Y:S01]  /*3f10*/  ISETP.NE.AND P2, PT, R26, 0x1, PT ;  /* 0x000000011a00780c */ /* 0x000fe20003f45270 */
[----:B----4-:R-:W-:Y:S01]  /*3f20*/  IMAD.HI.U32 R9, R24, R16, RZ ;  /* 0x0000001018097227 */ /* 0x010fe200078e00ff */
[----:B------:R-:W-:Y:S02]  /*3f30*/  SHF.R.U32.HI R0, RZ, R18, R0 ;  /* 0x00000012ff007219 */ /* 0x000fe40000011600 */
[----:B------:R-:W-:Y:S01]  /*3f40*/  ISETP.NE.AND P4, PT, R3, 0x1, PT ;  /* 0x000000010300780c */ /* 0x000fe20003f85270 */
[----:B------:R-:W-:Y:S01]  /*3f50*/  IMAD.HI.U32 R13, R10, R7, RZ ;  /* 0x000000070a0d7227 */ /* 0x000fe200078e00ff */
[----:B------:R-:W-:Y:S02]  /*3f60*/  SHF.R.U32.HI R9, RZ, R17, R9 ;  /* 0x00000011ff097219 */ /* 0x000fe40000011609 */
[----:B------:R-:W-:Y:S01]  /*3f70*/  SEL R0, R19, R0, !P0 ;  /* 0x0000000013007207 */ /* 0x000fe20004000000 */
[----:B------:R-:W-:Y:S01]  /*3f80*/  IMAD.HI.U32 R12, R11, R16, RZ ;  /* 0x000000100b0c7227 */ /* 0x000fe200078e00ff */
[----:B------:R-:W-:Y:S03]  /*3f90*/  SEL R9, R24, R9, !P4 ;  /* 0x0000000918097207 */ /* 0x000fe60006000000 */
[-C--:B------:R-:W-:Y:S01]  /*3fa0*/  IMAD.HI.U32 R8, R0, R4.reuse, RZ ;  /* 0x0000000400087227 */ /* 0x080fe200078e00ff */
[----:B------:R-:W-:Y:S03]  /*3fb0*/  SHF.R.U32.HI R12, RZ, R17, R12 ;  /* 0x00000011ff0c7219 */ /* 0x000fe6000001160c */
[----:B------:R-:W-:Y:S01]  /*3fc0*/  IMAD.HI.U32 R2, R9, R4, RZ ;  /* 0x0000000409027227 */ /* 0x000fe200078e00ff */
[-C--:B------:R-:W-:Y:S02]  /*3fd0*/  @P2 SHF.R.U32.HI R0, RZ, R5.reuse, R8 ;  /* 0x00000005ff002219 */ /* 0x080fe40000011608 */
[----:B------:R-:W-:Y:S02]  /*3fe0*/  SHF.R.U32.HI R8, RZ, R18, R13 ;  /* 0x00000012ff087219 */ /* 0x000fe4000001160d */
[----:B------:R-:W-:Y:S01]  /*3ff0*/  @P2 SHF.R.U32.HI R9, RZ, R5, R2 ;  /* 0x00000005ff092219 */ /* 0x000fe20000011602 */
[----:B------:R-:W-:Y:S01]  /*4000*/  IMAD R0, R26, R0, RZ ;  /* 0x000000001a007224 */ /* 0x000fe200078e02ff */
[----:B------:R-:W-:Y:S02]  /*4010*/  SEL R8, R10, R8, !P0 ;  /* 0x000000080a087207 */ /* 0x000fe40004000000 */
[----:B------:R-:W-:Y:S01]  /*4020*/  SEL R2, R11, R12, !P4 ;  /* 0x0000000c0b027207 */ /* 0x000fe20006000000 */
[----:B------:R-:W-:Y:S01]  /*4030*/  IMAD R12, R26, R9, RZ ;  /* 0x000000091a0c7224 */ /* 0x000fe200078e02ff */
[C---:B------:R-:W-:Y:S01]  /*4040*/  ISETP.GE.AND P0, PT, R8.reuse, R0, PT ;  /* 0x000000000800720c */ /* 0x040fe20003f06270 */
[----:B------:R-:W-:Y:S03]  /*4050*/  IMAD.HI.U32 R0, R8, R4, RZ ;  /* 0x0000000408007227 */ /* 0x000fe600078e00ff */
[----:B------:R-:W-:Y:S02]  /*4060*/  ISETP.GE.OR P0, PT, R2, R12, P0 ;  /* 0x0000000c0200720c */ /* 0x000fe40000706670 */
[-C--:B------:R-:W-:Y:S04]  /*4070*/  SHF.R.U32.HI R0, RZ, R5.reuse, R0 ;  /* 0x00000005ff007219 */ /* 0x080fe80000011600 */
[----:B------:R-:W-:Y:S05]  /*4080*/  SEL R13, R8, R0, !P2 ;  /* 0x00000000080d7207 */ /* 0x000fea0005000000 */
[----:B------:R-:W-:Y:S02]  /*4090*/  IMAD.MOV R12, RZ, RZ, -R13 ;  /* 0x000000ffff0c7224 */ /* 0x000fe400078e0a0d */
[----:B------:R-:W-:Y:S04]  /*40a0*/  @!P0 IMAD.HI.U32 R0, R2, R4, RZ ;  /* 0x0000000402008227 */ /* 0x000fe800078e00ff */
[----:B------:R-:W-:Y:S01]  /*40b0*/  IMAD R12, R26, R12, R8 ;  /* 0x0000000c1a0c7224 */ /* 0x000fe200078e0208 */
[----:B------:R-:W-:Y:S04]  /*40c0*/  @!P0 SHF.R.U32.HI R0, RZ, R5, R0 ;  /* 0x00000005ff008219 */ /* 0x000fe80000011600 */
[----:B------:R-:W-:Y:S04]  /*40d0*/  @!P0 SEL R0, R2, R0, !P2 ;  /* 0x0000000002008207 */ /* 0x000fe80005000000 */
[----:B------:R-:W-:Y:S01]  /*40e0*/  @!P0 IADD3 R13, PT, PT, R13, -R0, RZ ;  /* 0x800000000d0d8210 */ /* 0x000fe20007ffe0ff */
[----:B------:R-:W-:Y:S01]  /*40f0*/  @!P0 IMAD R0, R9, R12, R0 ;  /* 0x0000000c09008224 */ /* 0x000fe200078e0200 */
[----:B------:R-:W-:Y:S01]  /*4100*/  IADD3 R9, PT, PT, -R8, RZ, RZ ;  /* 0x000000ff08097210 */ /* 0x000fe20007ffe1ff */
[--C-:B------:R-:W-:Y:S02]  /*4110*/  IMAD.MOV R12, RZ, RZ, -R2.reuse ;  /* 0x000000ffff0c7224 */ /* 0x100fe400078e0a02 */
[----:B------:R-:W-:Y:S02]  /*4120*/  @!P0 IMAD R8, R13, R26, R2 ;  /* 0x0000001a0d088224 */ /* 0x000fe400078e0202 */
[----:B------:R-:W-:Y:S02]  /*4130*/  @!P0 IMAD.MOV.U32 R2, RZ, RZ, R0 ;  /* 0x000000ffff028224 */ /* 0x000fe400078e0000 */
[----:B------:R-:W-:Y:S02]  /*4140*/  IMAD R11, R3, R12, R11 ;  /* 0x0000000c030b7224 */ /* 0x000fe400078e020b */
[----:B------:R-:W-:Y:S02]  /*4150*/  IMAD R10, R6, R9, R10 ;  /* 0x00000009060a7224 */ /* 0x000fe400078e020a */
[----:B------:R-:W-:Y:S02]  /*4160*/  IMAD R11, R2, R3, R11 ;  /* 0x00000003020b7224 */ /* 0x000fe400078e020b */
[----:B------:R-:W-:Y:S02]  /*4170*/  IMAD R10, R8, R6, R10 ;  /* 0x00000006080a7224 */ /* 0x000fe400078e020a */
.L_x_72:
[----:B------:R-:W-:Y:S05]  /*4180*/  BRA.U UP1, `(.L_x_73) ;  /* 0x0000000101107547 */ /* 0x000fea000b800000 */
[----:B------:R-:W-:Y:S04]  /*4190*/  MOV R2, UR6 ;  /* 0x0000000600027c02 */ /* 0x000fe80008000f00 */
[----:B------:R-:W-:Y:S04]  /*41a0*/  SHF.L.U32 R2, R2, 0x1f, RZ ;  /* 0x0000001f02027819 */ /* 0x000fe800000006ff */
[----:B------:R-:W2:Y:S02]  /*41b0*/  SYNCS.PHASECHK.TRANS64.TRYWAIT P0, [UR7+0xb8], R2 ;  /* 0x0000b802ff0075a7 */ /* 0x000ea40008001107 */
[----:B--2---:R-:W-:Y:S05]  /*41c0*/  @!P0 BRA `(.L_x_74) ;  /* 0x0000004000a08947 */ /* 0x004fea0003800000 */
.L_x_73:
[----:B------:R-:W-:Y:S02]  /*41d0*/  R2UR UR35, R15 ;  /* 0x000000000f2372ca */ /* 0x000fe400000e0000 */
[----:B------:R-:W-:Y:S02]  /*41e0*/  R2UR UR34, R14 ;  /* 0x000000000e2272ca */ /* 0x000fe400000e0000 */
[----:B------:R-:W-:Y:S02]  /*41f0*/  ISETP.NE.U32.AND P2, PT, RZ, UR4, PT ;  /* 0x00000004ff007c0c */ /* 0x000fe4000bf45070 */
[----:B------:R-:W-:Y:S02]  /*4200*/  SHF.L.U32 R14, R30, 0x1f, RZ ;  /* 0x0000001f1e0e7819 */ /* 0x000fe400000006ff */
[----:B------:R-:W-:Y:S05]  /*4210*/  ISETP.NE.AND.EX P2, PT, RZ, UR5, PT, P2 ;  /* 0x00000005ff007c0c */ /* 0x000fea000bf45320 */
[----:B------:R-:W-:Y:S02]  /*4220*/  USHF.L.U32 UR35, UR35, 0x6, URZ ;  /* 0x0000000623237899 */ /* 0x000fe400080006ff */
[----:B------:R-:W-:Y:S01]  /*4230*/  USHF.L.U32 UR34, UR34, 0x7, URZ ;  /* 0x0000000722227899 */ /* 0x000fe200080006ff */
[----:B------:R-:W-:Y:S11]  /*4240*/  BRA.U !UP3, `(.L_x_75) ;  /* 0x000000010b347547 */ /* 0x000ff6000b800000 */
[----:B------:R-:W-:Y:S01]  /*4250*/  UPLOP3.LUT UP0, UPT, UPT, UPT, UP2, 0x80, 0x8 ;  /* 0x000000000008789c */ /* 0x000fe20003f0f020 */
[----:B--2---:R-:W-:Y:S02]  /*4260*/  HFMA2 R0, -RZ, RZ, 0, 5.9604644775390625e-08 ;  /* 0x00000001ff007431 */ /* 0x004fe400000001ff */
[----:B------:R-:W-:Y:S03]  /*4270*/  IMAD.MOV.U32 R64, RZ, RZ, 0x1 ;  /* 0x00000001ff407424 */ /* 0x000fe600078e00ff */
[----:B------:R-:W-:Y:S05]  /*4280*/  PLOP3.LUT P0, PT, PT, PT, UP0, 0x80, 0x8 ;  /* 0x000000000008781c */ /* 0x000fea0003f0f008 */
[----:B------:R-:W2:Y:S01]  /*4290*/  @UP0 LDCU.64 UR10, c[0x0][0x888] ;  /* 0x00011100ff0a07ac */ /* 0x000ea20008000a00 */
[----:B------:R-:W-:Y:S07]  /*42a0*/  @UP0 UIMAD UR8, UR36, UR4, URZ ;  /* 0x00000004240802a4 */ /* 0x000fee000f8e02ff */
[----:B------:R-:W-:Y:S01]  /*42b0*/  @!P0 PRMT R64, R0, 0x7610, R64 ;  /* 0x0000761000408816 */ /* 0x000fe20000000040 */
[----:B--2---:R-:W-:Y:S03]  /*42c0*/  @UP0 UIMAD.WIDE UR10, UR8, 0x4, UR10 ;  /* 0x00000004080a08a5 */ /* 0x004fe6000f8e020a */
[----:B------:R-:W2:Y:S03]  /*42d0*/  @!UP0 LDCU UR8, c[0x0][0x880] ;  /* 0x00011000ff0887ac */ /* 0x000ea60008000800 */
[----:B------:R-:W-:Y:S01]  /*42e0*/  IMAD.U32 R8, RZ, RZ, UR10 ;  /* 0x0000000aff087e24 */ /* 0x000fe2000f8e00ff */
[----:B------:R-:W-:Y:S05]  /*42f0*/  MOV R9, UR11 ;  /* 0x0000000b00097c02 */ /* 0x000fea0008000f00 */
[----:B------:R3:W5:Y:S02]  /*4300*/  @P0 LDG.E R35, desc[UR46][R8.64] ;  /* 0x0000002e08230981 */ /* 0x000764000c1e1900 */
[----:B--23--:R-:W-:Y:S07]  /*4310*/  @!P0 IMAD.U32 R35, RZ, RZ, UR8 ;  /* 0x00000008ff238e24 */ /* 0x00cfee000f8e00ff */
.L_x_75:
[----:B-----5:R-:W-:Y:S01]  /*4320*/  @!P2 FSETP.EQ.AND P0, PT, R35, RZ, PT ;  /* 0x000000ff2300a20b */ /* 0x020fe20003f02000 */
[----:B------:R-:W-:Y:S01]  /*4330*/  @!UPT UIADD3 URZ, UPT, UPT, URZ, URZ, URZ ;  /* 0x000000fffffff290 */ /* 0x000fe2000fffe0ff */
[----:B------:R-:W-:Y:S11]  /*4340*/  @!P2 BRA `(.L_x_76) ;  /* 0x000000000014a947 */ /* 0x000ff60003800000 */
[----:B------:R-:W-:Y:S02]  /*4350*/  LOP3.LUT P2, RZ, R64, 0xff, RZ, 0xc0, !PT ;  /* 0x000000ff40ff7812 */ /* 0x000fe4000784c0ff */
[----:B------:R-:W-:Y:S04]  /*4360*/  PLOP3.LUT P0, PT, PT, PT, UP0, 0x80, 0x8 ;  /* 0x000000000008781c */ /* 0x000fe80003f0f008 */
[----:B------:R-:W-:Y:S07]  /*4370*/  PLOP3.LUT P0, PT, P0, PT, PT, 0x8, 0x80 ;  /* 0x000000000080781c */ /* 0x000fee000070e170 */
[----:B------:R-:W-:Y:S11]  /*4380*/  @P2 FSETP.EQ.AND P0, PT, R35, RZ, PT ;  /* 0x000000ff2300220b */ /* 0x000ff60003f02000 */
[----:B------:R-:W-:Y:S02]  /*4390*/  @!UPT UIADD3 URZ, UPT, UPT, URZ, URZ, URZ ;  /* 0x000000fffffff290 */ /* 0x000fe4000fffe0ff */
.L_x_76:
[----:B------:R-:W3:Y:S01]  /*43a0*/  SYNCS.PHASECHK.TRANS64.TRYWAIT P2, [UR7+0x90], R14 ;  /* 0x0000900eff0075a7 */ /* 0x000ee20008041107 */
[----:B------:R-:W-:Y:S04]  /*43b0*/  ELECT P4, URZ, PT ;  /* 0x0000000000ff782f */ /* 0x000fe80003880000 */
[----:B------:R-:W-:Y:S11]  /*43c0*/  PLOP3.LUT P4, PT, P0, P4, PT, 0xf2, 0x2f ;  /* 0x00000000002f781c */ /* 0x000ff60000789e72 */
[----:B------:R-:W-:Y:S02]  /*43d0*/  @!UPT UIADD3 URZ, UPT, UPT, URZ, URZ, URZ ;  /* 0x000000fffffff290 */ /* 0x000fe4000fffe0ff */
[----:B-1----:R-:W-:Y:S05]  /*43e0*/  @!P4 IADD3 R8, P0, PT, R32, 0x580, RZ ;  /* 0x000005802008c810 */ /* 0x002fea0007f1e0ff */
[----:B--2---:R-:W-:Y:S01]  /*43f0*/  @!P4 IMAD.X R2, RZ, RZ, R33, P0 ;  /* 0x000000ffff02c224 */ /* 0x004fe200000e0621 */
[----:B---3--:R-:W-:Y:S07]  /*4400*/  @!P2 BRA `(.L_x_77) ;  /* 0x000000400028a947 */ /* 0x008fee0003800000 */
.L_x_170:
[----:B------:R-:W-:Y:S01]  /*4410*/  @!P4 R2UR UR8, R2 ;  /* 0x000000000208c2ca */ /* 0x000fe200000e0000 */
[----:B------:R-:W-:Y:S01]  /*4420*/  VOTEU.ALL UP1, P4 ;  /* 0x0000000000ff7886 */ /* 0x000fe20002020000 */
[----:B------:R-:W-:Y:S01]  /*4430*/  @!P4 R2UR UR9, R8 ;  /* 0x000000000809c2ca */ /* 0x000fe200000e0000 */
[----:B-1----:R-:W-:Y:S01]  /*4440*/  @!P4 IMAD.MOV.U32 R0, RZ, RZ, 0x2000 ;  /* 0x00002000ff00c424 */ /* 0x002fe200078e00ff */
[----:B------:R-:W-:Y:S01]  /*4450*/  UMOV UR10, 0x0 ;  /* 0x00000000000a7882 */ /* 0x000fe20000000000 */
[----:B------:R-:W-:Y:S01]  /*4460*/  UMOV UR11, 0x10000000 ;  /* 0x10000000000b7882 */ /* 0x000fe20000000000 */
[----:B------:R-:W-:Y:S01]  /*4470*/  @!UP1 UIADD3 UR32, UPT, UPT, UR7, 0x400, URZ ;  /* 0x0000040007209890 */ /* 0x000fe2000fffe0ff */
[----:B------:R-:W-:Y:S06]  /*4480*/  VOTEU.ALL UP1, P4 ;  /* 0x0000000000ff7886 */ /* 0x000fec0002020000 */
[----:B------:R-:W-:Y:S01]  /*4490*/  IMAD.U32 R9, RZ, RZ, UR8 ;  /* 0x00000008ff097e24 */ /* 0x000fe2000f8e00ff */
[----:B------:R-:W-:Y:S01]  /*44a0*/  UPRMT UR8, UR37, 0x654, UR33 ;  /* 0x0000065425087896 */ /* 0x000fe20008000021 */
[----:B------:R-:W-:Y:S03]  /*44b0*/  IMAD.U32 R8, RZ, RZ, UR9 ;  /* 0x00000009ff087e24 */ /* 0x000fe6000f8e00ff */
[----:B------:R-:W-:Y:S02]  /*44c0*/  @!P4 R2UR UR15, R9 ;  /* 0x00000000090fc2ca */ /* 0x000fe400000e0000 */
[----:B------:R-:W-:Y:S02]  /*44d0*/  @!P4 R2UR UR14, R8 ;  /* 0x00000000080ec2ca */ /* 0x000fe400000e0000 */
[----:B------:R-:W-:Y:S05]  /*44e0*/  @!P4 IADD3 R8, P0, PT, R32, 0x580, RZ ;  /* 0x000005802008c810 */ /* 0x000fea0007f1e0ff */
[----:B------:R-:W-:Y:S06]  /*44f0*/  @!P4 IMAD.X R2, RZ, RZ, R33, P0 ;  /* 0x000000ffff02c224 */ /* 0x000fec00000e0621 */
[----:B------:R1:W-:Y:S01]  /*4500*/  @!UP1 UTMALDG.3D [UR32], [UR14], desc[UR10] ;  /* 0x00000a200e0095b4 */ /* 0x0003e20008011000 */
[----:B------:R1:W-:Y:S01]  /*4510*/  @!P4 SYNCS.ARRIVE.TRANS64.RED.A0TR RZ, [UR7+0x70], R0 ;  /* 0x00007000ffffc9a7 */ /* 0x0003e20008300407 */
[----:B------:R-:W-:Y:S01]  /*4520*/  SYNCS.ARRIVE.TRANS64.RED.A1T0 RZ, [UR8], RZ ;  /* 0x000000ffffff79a7 */ /* 0x000fe20008100408 */
[----:B------:R-:W2:Y:S02]  /*4530*/  SYNCS.PHASECHK.TRANS64.TRYWAIT P2, [UR7+0x98], R14 ;  /* 0x0000980eff0075a7 */ /* 0x000ea40008041107 */
[----:B-12---:R-:W-:Y:S05]  /*4540*/  @!P2 BRA `(.L_x_78) ;  /* 0x0000003c00f0a947 */ /* 0x006fea0003800000 */
.L_x_172:
[----:B------:R-:W-:Y:S01]  /*4550*/  @!P4 R2UR UR8, R2 ;  /* 0x000000000208c2ca */ /* 0x000fe200000e0000 */
[----:B------:R-:W-:Y:S01]  /*4560*/  VOTEU.ALL UP1, P4 ;  /* 0x0000000000ff7886 */ /* 0x000fe20002020000 */
[----:B------:R-:W-:Y:S01]  /*4570*/  @!P4 R2UR UR9, R8 ;  /* 0x000000000809c2ca */ /* 0x000fe200000e0000 */
[----:B-1----:R-:W-:Y:S01]  /*4580*/  @!P4 IMAD.MOV.U32 R0, RZ, RZ, 0x2000 ;  /* 0x00002000ff00c424 */ /* 0x002fe200078e00ff */
[----:B------:R-:W-:Y:S01]  /*4590*/  UMOV UR10, 0x0 ;  /* 0x00000000000a7882 */ /* 0x000fe20000000000 */
[----:B------:R-:W-:Y:S01]  /*45a0*/  UMOV UR11, 0x10000000 ;  /* 0x10000000000b7882 */ /* 0x000fe20000000000 */
[----:B------:R-:W-:Y:S02]  /*45b0*/  @!UP1 UIADD3 UR26, UPT, UPT, UR34, 0x20, URZ ;  /* 0x00000020221a9890 */ /* 0x000fe4000fffe0ff */
[----:B------:R-:W-:Y:S01]  /*45c0*/  @!UP1 UIADD3 UR24, UPT, UPT, UR7, 0x2400, URZ ;  /* 0x0000240007189890 */ /* 0x000fe2000fffe0ff */
[----:B------:R-:W-:Y:S01]  /*45d0*/  VOTEU.ALL UP1, P4 ;  /* 0x0000000000ff7886 */ /* 0x000fe20002020000 */
[----:B------:R-:W-:Y:S01]  /*45e0*/  UMOV UR27, UR35 ;  /* 0x00000023001b7c82 */ /* 0x000fe20008000000 */
[----:B------:R-:W-:Y:S02]  /*45f0*/  UMOV UR28, UR36 ;  /* 0x00000024001c7c82 */ /* 0x000fe40008000000 */
        /* <DEDUP_REMOVED lines=12> */
.L_x_174:
[----:B------:R-:W2:Y:S01]  /*46c0*/  LDC.64 R12, c[0x0][0xb18] ;  /* 0x0002c600ff0c7b82 */ /* 0x000ea20000000a00 */
[----:B------:R-:W-:Y:S01]  /*46d0*/  @!P4 R2UR UR8, R2 ;  /* 0x000000000208c2ca */ /* 0x000fe200000e0000 */
[----:B------:R-:W-:Y:S01]  /*46e0*/  VOTEU.ALL UP1, P4 ;  /* 0x0000000000ff7886 */ /* 0x000fe20002020000 */
[----:B------:R-:W-:Y:S01]  /*46f0*/  @!P4 R2UR UR9, R8 ;  /* 0x000000000809c2ca */ /* 0x000fe200000e0000 */
[----:B-1----:R-:W-:Y:S01]  /*4700*/  @!P4 IMAD.MOV.U32 R0, RZ, RZ, 0x2000 ;  /* 0x00002000ff00c424 */ /* 0x002fe200078e00ff */
[----:B------:R-:W-:Y:S03]  /*4710*/  UMOV UR10, 0x0 ;  /* 0x00000000000a7882 */ /* 0x000fe60000000000 */
[----:B------:R-:W1:Y:S01]  /*4720*/  @!P1 LDC R2, c[0x0][0xb0c] ;  /* 0x0002c300ff029b82 */ /* 0x000e620000000800 */
[----:B------:R-:W-:Y:S01]  /*4730*/  @!UP1 UIADD3 UR18, UPT, UPT, UR34, 0x40, URZ ;  /* 0x0000004022129890 */ /* 0x000fe2000fffe0ff */
[----:B------:R-:W-:Y:S01]  /*4740*/  @P3 SHF.R.U32.HI R27, RZ, 0x10, R21 ;  /* 0x00000010ff1b3819 */ /* 0x000fe20000011615 */
[----:B------:R-:W-:Y:S01]  /*4750*/  @!UP1 UIADD3 UR16, UPT, UPT, UR7, 0x4400, URZ ;  /* 0x0000440007109890 */ /* 0x000fe2000fffe0ff */
[----:B------:R-:W-:Y:S01]  /*4760*/  VIADD R29, R29, 0x1 ;  /* 0x000000011d1d7836 */ /* 0x000fe20000000000 */
[----:B------:R-:W-:Y:S01]  /*4770*/  VOTEU.ALL UP1, P4 ;  /* 0x0000000000ff7886 */ /* 0x000fe20002020000 */
[----:B------:R-:W-:Y:S01]  /*4780*/  UMOV UR11, 0x10000000 ;  /* 0x10000000000b7882 */ /* 0x000fe20000000000 */
[----:B------:R-:W-:Y:S01]  /*4790*/  UMOV UR19, UR35 ;  /* 0x0000002300137c82 */ /* 0x000fe20008000000 */
[----:B------:R-:W-:Y:S01]  /*47a0*/  IMAD.U32 R9, RZ, RZ, UR8 ;  /* 0x00000008ff097e24 */ /* 0x000fe2000f8e00ff */
[----:B------:R-:W-:Y:S01]  /*47b0*/  UMOV UR20, UR36 ;  /* 0x0000002400147c82 */ /* 0x000fe20008000000 */
[----:B------:R-:W-:Y:S01]  /*47c0*/  IMAD.U32 R8, RZ, RZ, UR9 ;  /* 0x00000009ff087e24 */ /* 0x000fe2000f8e00ff */
[----:B------:R-:W-:Y:S02]  /*47d0*/  UPRMT UR8, UR37, 0x654, UR17 ;  /* 0x0000065425087896 */ /* 0x000fe40008000011 */
[----:B------:R-:W-:Y:S02]  /*47e0*/  @!P4 R2UR UR15, R9 ;  /* 0x00000000090fc2ca */ /* 0x000fe400000e0000 */
[----:B------:R-:W-:Y:S02]  /*47f0*/  @!P4 R2UR UR14, R8 ;  /* 0x00000000080ec2ca */ /* 0x000fe400000e0000 */
[----:B------:R-:W3:Y:S11]  /*4800*/  LDC.64 R8, c[0x0][0xb10] ;  /* 0x0002c400ff087b82 */ /* 0x000ef60000000a00 */
[----:B------:R1:W-:Y:S01]  /*4810*/  @!UP1 UTMALDG.3D [UR16], [UR14], desc[UR10] ;  /* 0x00000a100e0095b4 */ /* 0x0003e20008011000 */
[----:B------:R5:W-:Y:S01]  /*4820*/  @!P4 SYNCS.ARRIVE.TRANS64.RED.A0TR RZ, [UR7+0x80], R0 ;  /* 0x00008000ffffc9a7 */ /* 0x000be20008300407 */
[C---:B---3--:R-:W-:Y:S01]  /*4830*/  @!P1 IMAD.HI.U32 R8, R11.reuse, R8, RZ ;  /* 0x000000080b089227 */ /* 0x048fe200078e00ff */
[----:B--2---:R-:W-:Y:S02]  /*4840*/  @!P1 ISETP.NE.AND P0, PT, R12, 0x1, PT ;  /* 0x000000010c00980c */ /* 0x004fe40003f05270 */
[----:B-1----:R-:W-:Y:S01]  /*4850*/  @!P1 ISETP.NE.AND P2, PT, R2, 0x1, PT ;  /* 0x000000010200980c */ /* 0x002fe20003f45270 */
[----:B------:R-:W-:Y:S01]  /*4860*/  SYNCS.ARRIVE.TRANS64.RED.A1T0 RZ, [UR8], RZ ;  /* 0x000000ffffff79a7 */ /* 0x000fe20008100408 */
[C---:B------:R-:W-:Y:S01]  /*4870*/  @!P1 IMAD.HI.U32 R13, R10.reuse, R13, RZ ;  /* 0x0000000d0a0d9227 */ /* 0x040fe200078e00ff */
[----:B------:R-:W-:Y:S04]  /*4880*/  @!P1 SHF.R.U32.HI R8, RZ, R9, R8 ;  /* 0x00000009ff089219 */ /* 0x000fe80000011608 */
[----:B------:R-:W-:Y:S01]  /*4890*/  @!P1 SEL R8, R11, R8, !P2 ;  /* 0x000000080b089207 */ /* 0x000fe20005000000 */
[----:B------:R-:W1:Y:S01]  /*48a0*/  SYNCS.PHASECHK.TRANS64.TRYWAIT P5, [UR7+0xa8], R14 ;  /* 0x0000a80eff0075a7 */ /* 0x000e6200080a1107 */
[----:B-----5:R-:W2:Y:S02]  /*48b0*/  @!P1 LDC R0, c[0x0][0xb20] ;  /* 0x0002c800ff009b82 */ /* 0x020ea40000000800 */
[----:B--2---:R-:W-:Y:S04]  /*48c0*/  @!P1 SHF.R.U32.HI R0, RZ, R0, R13 ;  /* 0x00000000ff009219 */ /* 0x004fe8000001160d */
[----:B------:R-:W-:Y:S05]  /*48d0*/  @!P1 SEL R9, R10, R0, !P0 ;  /* 0x000000000a099207 */ /* 0x000fea0004000000 */
[----:B------:R-:W-:Y:S02]  /*48e0*/  @!P1 IMAD.IADD R0, R9, 0x1, -R8 ;  /* 0x0000000109009824 */ /* 0x000fe400078e0a08 */
[----:B------:R-:W-:Y:S02]  /*48f0*/  @!P1 IMAD.IADD R8, R8, 0x1, -R9 ;  /* 0x0000000108089824 */ /* 0x000fe400078e0a09 */
[----:B------:R-:W-:Y:S02]  /*4900*/  @!P1 IMAD R11, R0, R2, R11 ;  /* 0x00000002000b9224 */ /* 0x000fe400078e020b */
[----:B------:R-:W-:Y:S01]  /*4910*/  @!P1 IMAD R10, R8, R12, R10 ;  /* 0x0000000c080a9224 */ /* 0x000fe200078e020a */
[----:B-1----:R-:W-:Y:S06]  /*4920*/  @!P5 BRA `(.L_x_80) ;  /* 0x0000003c0028d947 */ /* 0x002fec0003800000 */
.L_x_176:
[----:B------:R-:W-:Y:S01]  /*4930*/  @!P4 IADD3 R2, P0, PT, R32, 0x580, RZ ;  /* 0x000005802002c810 */ /* 0x000fe20007f1e0ff */
[----:B------:R-:W-:Y:S01]  /*4940*/  VOTEU.ALL UP1, P4 ;  /* 0x0000000000ff7886 */ /* 0x000fe20002020000 */
[----:B------:R-:W-:Y:S01]  /*4950*/  UMOV UR18, 0x0 ;  /* 0x0000000000127882 */ /* 0x000fe20000000000 */
[----:B------:R-:W-:Y:S01]  /*4960*/  UMOV UR19, 0x10000000 ;  /* 0x1000000000137882 */ /* 0x000fe20000000000 */
[----:B------:R-:W-:Y:S01]  /*4970*/  @!P4 R2UR UR9, R2 ;  /* 0x000000000209c2ca */ /* 0x000fe200000e0000 */
[----:B-1----:R-:W-:Y:S01]  /*4980*/  @!P4 IMAD.X R0, RZ, RZ, R33, P0 ;  /* 0x000000ffff00c224 */ /* 0x002fe200000e0621 */
[----:B------:R-:W-:Y:S01]  /*4990*/  @!UP1 UIADD3 UR10, UPT, UPT, UR34, 0x60, URZ ;  /* 0x00000060220a9890 */ /* 0x000fe2000fffe0ff */
[----:B------:R-:W-:Y:S01]  /*49a0*/  ISETP.NE.AND P0, PT, R29, 0x2, PT ;  /* 0x000000021d00780c */ /* 0x000fe20003f05270 */
[----:B------:R-:W-:Y:S01]  /*49b0*/  UMOV UR11, UR35 ;  /* 0x00000023000b7c82 */ /* 0x000fe20008000000 */
[----:B------:R-:W-:Y:S01]  /*49c0*/  UMOV UR12, UR36 ;  /* 0x00000024000c7c82 */ /* 0x000fe20008000000 */
[----:B------:R-:W-:Y:S01]  /*49d0*/  @!P4 R2UR UR8, R0 ;  /* 0x000000000008c2ca */ /* 0x000fe200000e0000 */
[----:B------:R-:W-:Y:S01]  /*49e0*/  IMAD.IADD R14, R10, 0x1, R62 ;  /* 0x000000010a0e7824 */ /* 0x000fe200078e023e */
[----:B------:R-:W-:Y:S01]  /*49f0*/  @P3 R2UR UR36, R27 ;  /* 0x000000001b2432ca */ /* 0x000fe200000e0000 */
[----:B------:R-:W-:Y:S01]  /*4a00*/  IMAD.IADD R15, R11, 0x1, R63 ;  /* 0x000000010b0f7824 */ /* 0x000fe200078e023f */
[----:B------:R-:W-:Y:S02]  /*4a10*/  SEL R0, RZ, 0x1, P0 ;  /* 0x00000001ff007807 */ /* 0x000fe40000000000 */
[----:B------:R-:W-:Y:S01]  /*4a20*/  LOP3.LUT R30, R30, 0x1, RZ, 0x3c, !PT ;  /* 0x000000011e1e7812 */ /* 0x000fe200078e3cff */
[----:B------:R-:W-:Y:S01]  /*4a30*/  IMAD.U32 R8, RZ, RZ, UR9 ;  /* 0x00000009ff087e24 */ /* 0x000fe2000f8e00ff */
[----:B------:R-:W-:Y:S01]  /*4a40*/  @!UP1 UIADD3 UR9, UPT, UPT, UR7, 0x88, URZ ;  /* 0x0000008807099890 */ /* 0x000fe2000fffe0ff */
[----:B------:R-:W-:Y:S02]  /*4a50*/  LOP3.LUT R28, R28, R0, RZ, 0x3c, !PT ;  /* 0x000000001c1c7212 */ /* 0x000fe400078e3cff */
[----:B------:R-:W-:Y:S02]  /*4a60*/  SEL R29, R29, RZ, P0 ;  /* 0x000000ff1d1d7207 */ /* 0x000fe40000000000 */
[----:B------:R-:W-:Y:S01]  /*4a70*/  IMAD.U32 R9, RZ, RZ, UR8 ;  /* 0x00000008ff097e24 */ /* 0x000fe2000f8e00ff */
[----:B------:R-:W-:Y:S01]  /*4a80*/  @!P4 R2UR UR14, R8 ;  /* 0x00000000080ec2ca */ /* 0x000fe200000e0000 */
[----:B------:R-:W-:Y:S01]  /*4a90*/  @!UP1 UIADD3 UR8, UPT, UPT, UR7, 0x6400, URZ ;  /* 0x0000640007089890 */ /* 0x000fe2000fffe0ff */
[----:B------:R-:W-:Y:S02]  /*4aa0*/  VOTEU.ALL UP1, P4 ;  /* 0x0000000000ff7886 */ /* 0x000fe40002020000 */
[----:B------:R-:W-:Y:S11]  /*4ab0*/  @!P4 R2UR UR15, R9 ;  /* 0x00000000090fc2ca */ /* 0x000ff600000e0000 */
[----:B------:R-:W-:Y:S02]  /*4ac0*/  @!UPT UIADD3 URZ, UPT, UPT, URZ, URZ, URZ ;  /* 0x000000fffffff290 */ /* 0x000fe4000fffe0ff */
[----:B------:R2:W-:Y:S01]  /*4ad0*/  @!UP1 UTMALDG.3D [UR8], [UR14], desc[UR18] ;  /* 0x000012080e0095b4 */ /* 0x0005e20008011000 */
[----:B------:R2:W-:Y:S01]  /*4ae0*/  @!P4 SYNCS.ARRIVE.TRANS64.RED.A0TR RZ, [UR7+0x88], R25 ;  /* 0x00008819ffffc9a7 */ /* 0x0005e20008300407 */
[----:B------:R-:W-:Y:S01]  /*4af0*/  UPLOP3.LUT UP1, UPT, UPT, UPT, UPT, 0x80, 0x8 ;  /* 0x000000000008789c */ /* 0x000fe20003f2f070 */
[----:B------:R-:W-:Y:S01]  /*4b00*/  SYNCS.ARRIVE.TRANS64.RED.A1T0 RZ, [UR13], RZ ;  /* 0x000000ffffff79a7 */ /* 0x000fe2000810040d */
[----:B------:R-:W-:Y:S09]  /*4b10*/  @P3 BRA `(.L_x_81) ;  /* 0xfffffff000a03947 */ /* 0x000ff2000383ffff */
[----:B------:R-:W-:-:S04]  /*4b20*/  SHF.L.U32 R2, R30, 0x1f, RZ ;  /* 0x0000001f1e027819 */ /* 0x000fc800000006ff */
[----:B------:R-:W1:Y:S02]  /*4b30*/  SYNCS.PHASECHK.TRANS64.TRYWAIT P0, [UR7+0x90], R2 ;  /* 0x00009002ff0075a7 */ /* 0x000e640008001107 */
[----:B-1----:R-:W-:Y:S05]  /*4b40*/  @!P0 BRA `(.L_x_82) ;  /* 0x0000003800b88947 */ /* 0x002fea0003800000 */
.L_x_178:
[----:B------:R-:W3:Y:S02]  /*4b50*/  SYNCS.PHASECHK.TRANS64.TRYWAIT P0, [UR7+0x98], R2 ;  /* 0x00009802ff0075a7 */ /* 0x000ee40008001107 */
[----:B---3--:R-:W-:Y:S05]  /*4b60*/  @!P0 BRA `(.L_x_83) ;  /* 0x0000003800c88947 */ /* 0x008fea0003800000 */
.L_x_180:
[----:B------:R-:W3:Y:S02]  /*4b70*/  SYNCS.PHASECHK.TRANS64.TRYWAIT P0, [UR7+0xa0], R2 ;  /* 0x0000a002ff0075a7 */ /* 0x000ee40008001107 */
[----:B---3--:R-:W-:Y:S05]  /*4b80*/  @!P0 BRA `(.L_x_84) ;  /* 0x0000003800d88947 */ /* 0x008fea0003800000 */
.L_x_182:
[----:B-1----:R-:W-:-:S07]  /*4b90*/  MOV R0, UR7 ;  /* 0x0000000700007c02 */ /* 0x002fce0008000f00 */
.L_x_85:
[----:B-1----:R-:W-:-:S04]  /*4ba0*/  SHF.L.U32 R2, R30, 0x1f, RZ ;  /* 0x0000001f1e027819 */ /* 0x002fc800000006ff */
[----:B------:R1:W3:Y:S03]  /*4bb0*/  SYNCS.PHASECHK.TRANS64.TRYWAIT P0, [R0+URZ+0xa8], R2 ;  /* 0x0000a802000075a7 */ /* 0x0002e600080011ff */
[----:B---3--:R-:W-:Y:S05]  /*4bc0*/  @!P0 NANOSLEEP.SYNCS 0x989680 ;  /* 0x009896800000895d */ /* 0x008fea0003900000 */
[----:B------:R-:W3:Y:S02]  /*4bd0*/  @!P0 SYNCS.PHASECHK.TRANS64 P0, [R0+URZ+0xa8], R2 ;  /* 0x0000a802000085a7 */ /* 0x000ee400080010ff */
[----:B--23--:R-:W-:Y:S05]  /*4be0*/  @P0 EXIT ;  /* 0x000000000000094d */ /* 0x00cfea0003800000 */
[----:B------:R-:W-:Y:S05]  /*4bf0*/  BRA `(.L_x_85) ;  /* 0xfffffffc00e87947 */ /* 0x000fea000383ffff */
.L_x_70:
[----:B------:R-:W-:-:S06]  /*4c00*/  UISETP.GE.AND UP1, UPT, UR8, 0x4, UPT ;  /* 0x000000040800788c */ /* 0x000fcc000bf26270 */
[----:B------:R-:W-:-:S13]  /*4c10*/  PLOP3.LUT P0, PT, PT, PT, UP1, 0x80, 0x8 ;  /* 0x000000000008781c */ /* 0x000fda0003f0f018 */
[----:B------:R-:W-:Y:S05]  /*4c20*/  @!P0 EXIT ;  /* 0x000000000000894d */ /* 0x000fea0003800000 */
[----:B------:R-:W-:Y:S01]  /*4c30*/  BAR.SYNC.DEFER_BLOCKING 0x6, 0xa0 ;  /* 0x0182800000007b1d */ /* 0x000fe20000010000 */
[C---:B------:R-:W-:Y:S01]  /*4c40*/  IMAD.SHL.U32 R4, R77.reuse, 0x20, RZ ;  /* 0x000000204d047824 */ /* 0x040fe200078e00ff */
[C---:B------:R-:W-:Y:S01]  /*4c50*/  R2P PR, R77.reuse, 0x6 ;  /* 0x000000064d007804 */ /* 0x040fe20000000000 */
[C---:B------:R-:W-:Y:S01]  /*4c60*/  IMAD.SHL.U32 R68, R77.reuse, 0x4, RZ ;  /* 0x000000044d447824 */ /* 0x040fe200078e00ff */
[----:B------:R-:W-:Y:S01]  /*4c70*/  CS2R R72, SRZ ;  /* 0x0000000000487805 */ /* 0x000fe2000001ff00 */
[C---:B------:R-:W-:Y:S01]  /*4c80*/  IMAD.U32 R32, R77.reuse, 0x10000, RZ ;  /* 0x000100004d207824 */ /* 0x040fe200078e00ff */
[----:B------:R-:W-:Y:S02]  /*4c90*/  UMOV UR48, 0x400 ;  /* 0x0000040000307882 */ /* 0x000fe40000000000 */
[----:B------:R-:W1:Y:S01]  /*4ca0*/  LDC R67, c[0x0][0x370] ;  /* 0x0000dc00ff437b82 */ /* 0x000e620000000800 */
[----:B------:R-:W-:Y:S01]  /*4cb0*/  ULEA UR48, UR37, UR48, 0x18 ;  /* 0x0000003025307291 */ /* 0x000fe2000f8ec0ff */
[C---:B------:R-:W-:Y:S01]  /*4cc0*/  LOP3.LUT R3, R4.reuse, 0xe0, RZ, 0xc0, !PT ;  /* 0x000000e004037812 */ /* 0x040fe200078ec0ff */
[----:B------:R-:W-:Y:S01]  /*4cd0*/  IMAD.SHL.U32 R2, R77, 0x10, RZ ;  /* 0x000000104d027824 */ /* 0x000fe200078e00ff */
[----:B------:R-:W-:Y:S01]  /*4ce0*/  LOP3.LUT R4, R4, 0x100, RZ, 0xc0, !PT ;  /* 0x0000010004047812 */ /* 0x000fe200078ec0ff */
[----:B------:R-:W-:Y:S01]  /*4cf0*/  UIADD3 UR4, UPT, UPT, UR48, 0x400, URZ ;  /* 0x0000040030047890 */ /* 0x000fe2000fffe0ff */
[----:B------:R-:W-:Y:S01]  /*4d00*/  LOP3.LUT R68, R3, 0x1c, R68, 0xf8, !PT ;  /* 0x0000001c03447812 */ /* 0x000fe200078ef844 */
[----:B------:R-:W-:Y:S01]  /*4d10*/  IMAD.MOV.U32 R76, RZ, RZ, 0x10 ;  /* 0x00000010ff4c7424 */ /* 0x000fe200078e00ff */
[----:B------:R-:W2:Y:S01]  /*4d20*/  LDC R28, c[0x0][0xb0c] ;  /* 0x0002c300ff1c7b82 */ /* 0x000ea20000000800 */
[----:B------:R-:W-:Y:S01]  /*4d30*/  SHF.R.U32.HI R3, RZ, 0x2, R77 ;  /* 0x00000002ff037819 */ /* 0x000fe2000001164d */
[----:B------:R-:W-:Y:S01]  /*4d40*/  IMAD.MOV.U32 R75, RZ, RZ, 0x20 ;  /* 0x00000020ff4b7424 */ /* 0x000fe200078e00ff */
[----:B------:R-:W-:Y:S01]  /*4d50*/  LOP3.LUT R32, R32, 0x600000, RZ, 0xc0, !PT ;  /* 0x0060000020207812 */ /* 0x000fe200078ec0ff */
[----:B------:R-:W-:Y:S01]  /*4d60*/  IMAD.MOV.U32 R74, RZ, RZ, 0x1 ;  /* 0x00000001ff4a7424 */ /* 0x000fe200078e00ff */
[----:B------:R-:W-:Y:S01]  /*4d70*/  LOP3.LUT R2, R4, 0x600, R2, 0xf8, !PT ;  /* 0x0000060004027812 */ /* 0x000fe200078ef802 */
[----:B------:R-:W-:Y:S01]  /*4d80*/  IMAD.MOV.U32 R31, RZ, RZ, RZ ;  /* 0x000000ffff1f7224 */ /* 0x000fe200078e00ff */
[----:B------:R-:W-:Y:S01]  /*4d90*/  LOP3.LUT R68, R68, 0x4, R3, 0x78, !PT ;  /* 0x0000000444447812 */ /* 0x000fe200078e7803 */
[----:B------:R-:W4:Y:S01]  /*4da0*/  LDC R65, c[0x0][0xb20] ;  /* 0x0002c800ff417b82 */ /* 0x000f220000000800 */
[----:B------:R-:W3:Y:S01]  /*4db0*/  LDS R0, [UR48+0x170] ;  /* 0x00017030ff007984 */ /* 0x000ee20008000800 */
[----:B------:R-:W-:Y:S01]  /*4dc0*/  LOP3.LUT R77, R77, 0x60, RZ, 0xc0, !PT ;  /* 0x000000604d4d7812 */ /* 0x000fe200078ec0ff */
[----:B------:R-:W-:Y:S01]  /*4dd0*/  IMAD.MOV.U32 R80, RZ, RZ, RZ ;  /* 0x000000ffff507224 */ /* 0x000fe200078e00ff */
[----:B------:R-:W-:Y:S01]  /*4de0*/  LOP3.LUT R68, R2, R68, RZ, 0xfc, !PT ;  /* 0x0000004402447212 */ /* 0x000fe200078efcff */
[----:B------:R-:W-:Y:S01]  /*4df0*/  IMAD.U32 R70, RZ, RZ, UR4 ;  /* 0x00000004ff467e24 */ /* 0x000fe2000f8e00ff */
[----:B------:R-:W-:Y:S01]  /*4e00*/  SEL R76, R76, 0xfffffff0, !P2 ;  /* 0xfffffff04c4c7807 */ /* 0x000fe20005000000 */
[----:B------:R-:W1:Y:S01]  /*4e10*/  LDCU.64 UR52, c[0x0][0x348] ;  /* 0x00006900ff3477ac */ /* 0x000e620008000a00 */
[----:B------:R-:W1:Y:S01]  /*4e20*/  LDC R27, c[0x0][0xb30] ;  /* 0x0002cc00ff1b7b82 */ /* 0x000e620000000800 */
[----:B------:R-:W-:Y:S01]  /*4e30*/  SEL R75, R75, 0xffffffe0, !P1 ;  /* 0xffffffe04b4b7807 */ /* 0x000fe20004800000 */
[----:B------:R-:W1:Y:S01]  /*4e40*/  LDCU.64 UR38, c[0x0][0x888] ;  /* 0x00011100ff2677ac */ /* 0x000e620008000a00 */
[----:B------:R-:W1:Y:S05]  /*4e50*/  LDCU.64 UR44, c[0x0][0x890] ;  /* 0x00011200ff2c77ac */ /* 0x000e6a0008000a00 */
[----:B------:R-:W1:Y:S01]  /*4e60*/  LDC.64 R60, c[0x0][0xb10] ;  /* 0x0002c400ff3c7b82 */ /* 0x000e620000000a00 */
[----:B------:R-:W-:Y:S01]  /*4e70*/  UMOV UR49, URZ ;  /* 0x000000ff00317c82 */ /* 0x000fe20008000000 */
[----:B------:R-:W-:-:S06]  /*4e80*/  UMOV UR51, URZ ;  /* 0x000000ff00337c82 */ /* 0x000fcc0008000000 */
[----:B------:R-:W1:Y:S08]  /*4e90*/  LDC.64 R24, c[0x0][0xb18] ;  /* 0x0002c600ff187b82 */ /* 0x000e700000000a00 */
[----:B------:R-:W1:Y:S08]  /*4ea0*/  LDC.64 R22, c[0x0][0xb28] ;  /* 0x0002ca00ff167b82 */ /* 0x000e700000000a00 */
[----:B------:R-:W1:Y:S01]  /*4eb0*/  LDC.64 R58, c[0x0][0x8b0] ;  /* 0x00022c00ff3a7b82 */ /* 0x000e620000000a00 */
[----:B---3--:R-:W-:-:S07]  /*4ec0*/  IMAD.IADD R32, R0, 0x1, R32 ;  /* 0x0000000100207824 */ /* 0x008fce00078e0220 */
[----:B------:R-:W3:Y:S08]  /*4ed0*/  LDC.64 R56, c[0x0][0x8a8] ;  /* 0x00022a00ff387b82 */ /* 0x000ef00000000a00 */
[----:B--2-4-:R-:W1:Y:S02]  /*4ee0*/  LDC R66, c[0x0][0x374] ;  /* 0x0000dd00ff427b82 */ /* 0x014e640000000800 */
.L_x_129:
[----:B------:R-:W-:Y:S02]  /*4ef0*/  LEA R0, R80, UR48, 0x3 ;  /* 0x0000003050007c11 */ /* 0x000fe4000f8e18ff */
[----:B------:R-:W-:Y:S02]  /*4f00*/  SHF.L.U32 R2, R72, 0x1f, RZ ;  /* 0x0000001f48027819 */ /* 0x000fe400000006ff */
[----:B------:R-:W-:Y:S02]  /*4f10*/  LEA R16, R80, UR48, 0x4 ;  /* 0x0000003050107c11 */ /* 0x000fe4000f8e20ff */
[----:B------:R-:W2:Y:S02]  /*4f20*/  SYNCS.PHASECHK.TRANS64.TRYWAIT P0, [R0+URZ+0xc0], R2 ;  /* 0x0000c002000075a7 */ /* 0x000ea400080011ff */
[----:B--2---:R-:W-:Y:S05]  /*4f30*/  @!P0 BRA `(.L_x_86) ;  /* 0x0000003800048947 */ /* 0x004fea0003800000 */
.L_x_183:
[----:B------:R-:W4:Y:S01]  /*4f40*/  LDC.64 R10, c[0x0][0xb10] ;  /* 0x0002c400ff0a7b82 */ /* 0x000f220000000a00 */
[----:B------:R-:W3:Y:S01]  /*4f50*/  LDS.128 R16, [R16+0x150] ;  /* 0x0001500010107984 */ /* 0x000ee20000000c00 */
[----:B-1----:R-:W-:Y:S01]  /*4f60*/  ISETP.NE.AND P1, PT, R27, 0x1, PT ;  /* 0x000000011b00780c */ /* 0x002fe20003f25270 */
[----:B--2---:R-:W-:Y:S01]  /*4f70*/  VIADD R0, R0, 0xd0 ;  /* 0x000000d000007836 */ /* 0x004fe20000000000 */
[----:B------:R-:W-:Y:S04]  /*4f80*/  ISETP.GE.AND P0, PT, R26, 0x1, PT ;  /* 0x000000011a00780c */ /* 0x000fe80003f06270 */
[----:B------:R-:W1:Y:S01]  /*4f90*/  LDC.64 R8, c[0x0][0xb18] ;  /* 0x0002c600ff087b82 */ /* 0x000e620000000a00 */
[----:B------:R-:W-:Y:S01]  /*4fa0*/  PRMT R0, RZ, 0x654, R0 ;  /* 0x00000654ff007816 */ /* 0x000fe20000000000 */
[----:B------:R-:W-:Y:S01]  /*4fb0*/  @!PT LDS RZ, [RZ] ;  /* 0x00000000fffff984 */ /* 0x000fe20000000800 */
[----:B------:R-:W-:Y:S01]  /*4fc0*/  @!PT LDS RZ, [RZ] ;  /* 0x00000000fffff984 */ /* 0x000fe20000000800 */
[----:B------:R-:W-:Y:S01]  /*4fd0*/  @!PT LDS RZ, [RZ] ;  /* 0x00000000fffff984 */ /* 0x000fe20000000800 */
[----:B------:R-:W-:Y:S01]  /*4fe0*/  @!PT LDS RZ, [RZ] ;  /* 0x00000000fffff984 */ /* 0x000fe20000000800 */
[----:B------:R2:W-:Y:S06]  /*4ff0*/  MEMBAR.ALL.CTA ;  /* 0x0000000000007992 */ /* 0x0005ec0000008000 */
[----:B--2---:R-:W2:Y:S01]  /*5000*/  FENCE.VIEW.ASYNC.S ;  /* 0x00000000000073c6 */ /* 0x004ea20000000000 */
[----:B------:R-:W1:Y:S08]  /*5010*/  @!P1 LDC R12, c[0x0][0xb20] ;  /* 0x0002c800ff0c9b82 */ /* 0x000e700000000800 */
[----:B------:R-:W1:Y:S01]  /*5020*/  @!P1 LDC R7, c[0x0][0xb0c] ;  /* 0x0002c300ff079b82 */ /* 0x000e620000000800 */
[----:B--2---:R2:W-:Y:S01]  /*5030*/  SYNCS.ARRIVE.TRANS64.RED.A1T0 RZ, [R0+URZ], RZ ;  /* 0x000000ff00ff79a7 */ /* 0x0045e200081004ff */
[----:B---3--:R-:W-:Y:S04]  /*5040*/  LOP3.LUT P4, RZ, R18, 0x1, RZ, 0xc0, !PT ;  /* 0x0000000112ff7812 */ /* 0x008fe8000788c0ff */
[----:B------:R-:W-:Y:S09]  /*5050*/  P2R R78, PR, RZ, 0x10 ;  /* 0x00000010ff4e7803 */ /* 0x000ff20000000000 */
[----:B------:R-:W-:Y:S02]  /*5060*/  @P4 MOV R30, R16 ;  /* 0x00000010001e4202 */ /* 0x000fe40000000f00 */
[----:B------:R-:W-:Y:S01]  /*5070*/  @P4 LOP3.LUT R29, R17, 0xffff, RZ, 0xc0, !PT ;  /* 0x0000ffff111d4812 */ /* 0x000fe200078ec0ff */
[----:B--2-4-:R-:W-:Y:S06]  /*5080*/  @!P0 BRA `(.L_x_87) ;  /* 0x0000000000a48947 */ /* 0x014fec0003800000 */
[----:B------:R-:W-:Y:S01]  /*5090*/  IMAD.HI.U32 R0, R66, R25, RZ ;  /* 0x0000001942007227 */ /* 0x000fe200078e00ff */
[----:B------:R-:W-:Y:S02]  /*50a0*/  ISETP.NE.AND P0, PT, R24, 0x1, PT ;  /* 0x000000011800780c */ /* 0x000fe40003f05270 */
[----:B------:R-:W-:Y:S01]  /*50b0*/  ISETP.NE.AND P2, PT, R26, 0x1, PT ;  /* 0x000000011a00780c */ /* 0x000fe20003f45270 */
[----:B------:R-:W-:Y:S01]  /*50c0*/  IMAD.HI.U32 R4, R67, R60, RZ ;  /* 0x0000003c43047227 */ /* 0x000fe200078e00ff */
[----:B------:R-:W-:Y:S02]  /*50d0*/  SHF.R.U32.HI R0, RZ, R65, R0 ;  /* 0x00000041ff007219 */ /* 0x000fe40000011600 */
[----:B------:R-:W-:Y:S01]  /*50e0*/  ISETP.NE.AND P3, PT, R28, 0x1, PT ;  /* 0x000000011c00780c */ /* 0x000fe20003f65270 */
[----:B------:R-:W-:Y:S01]  /*50f0*/  IMAD.HI.U32 R6, R29, R25, RZ ;  /* 0x000000191d067227 */ /* 0x000fe200078e00ff */
[-C--:B------:R-:W-:Y:S02]  /*5100*/  SHF.R.U32.HI R4, RZ, R61.reuse, R4 ;  /* 0x0000003dff047219 */ /* 0x080fe40000011604 */
[----:B------:R-:W-:Y:S01]  /*5110*/  SEL R0, R66, R0, !P0 ;  /* 0x0000000042007207 */ /* 0x000fe20004000000 */
[----:B------:R-:W-:Y:S01]  /*5120*/  IMAD.HI.U32 R5, R30, R60, RZ ;  /* 0x0000003c1e057227 */ /* 0x000fe200078e00ff */
[----:B------:R-:W-:Y:S03]  /*5130*/  SEL R4, R67, R4, !P3 ;  /* 0x0000000443047207 */ /* 0x000fe60005800000 */
[-C--:B------:R-:W-:Y:S01]  /*5140*/  IMAD.HI.U32 R3, R0, R22.reuse, RZ ;  /* 0x0000001600037227 */ /* 0x080fe200078e00ff */
[----:B------:R-:W-:Y:S03]  /*5150*/  SHF.R.U32.HI R5, RZ, R61, R5 ;  /* 0x0000003dff057219 */ /* 0x000fe60000011605 */
[----:B------:R-:W-:Y:S01]  /*5160*/  IMAD.HI.U32 R2, R4, R22, RZ ;  /* 0x0000001604027227 */ /* 0x000fe200078e00ff */
[----:B------:R-:W-:Y:S02]  /*5170*/  @P2 SHF.R.U32.HI R0, RZ, R23, R3 ;  /* 0x00000017ff002219 */ /* 0x000fe40000011603 */
[----:B------:R-:W-:Y:S02]  /*5180*/  SHF.R.U32.HI R3, RZ, R65, R6 ;  /* 0x00000041ff037219 */ /* 0x000fe40000011606 */
[----:B------:R-:W-:Y:S01]  /*5190*/  @P2 SHF.R.U32.HI R4, RZ, R23, R2 ;  /* 0x00000017ff042219 */ /* 0x000fe20000011602 */
[----:B------:R-:W-:Y:S01]  /*51a0*/  IMAD R0, R26, R0, RZ ;  /* 0x000000001a007224 */ /* 0x000fe200078e02ff */
[----:B------:R-:W-:Y:S02]  /*51b0*/  SEL R3, R29, R3, !P0 ;  /* 0x000000031d037207 */ /* 0x000fe40004000000 */
[----:B------:R-:W-:Y:S01]  /*51c0*/  SEL R2, R30, R5, !P3 ;  /* 0x000000051e027207 */ /* 0x000fe20005800000 */
[----:B------:R-:W-:Y:S01]  /*51d0*/  IMAD R5, R26, R4, RZ ;  /* 0x000000041a057224 */ /* 0x000fe200078e02ff */
[C---:B------:R-:W-:Y:S01]  /*51e0*/  ISETP.GE.AND P0, PT, R3.reuse, R0, PT ;  /* 0x000000000300720c */ /* 0x040fe20003f06270 */
[C---:B------:R-:W-:Y:S03]  /*51f0*/  IMAD.HI.U32 R0, R3.reuse, R22, RZ ;  /* 0x0000001603007227 */ /* 0x040fe600078e00ff */
[C---:B------:R-:W-:Y:S02]  /*5200*/  ISETP.GE.OR P0, PT, R2.reuse, R5, P0 ;  /* 0x000000050200720c */ /* 0x040fe40000706670 */
[----:B------:R-:W-:Y:S04]  /*5210*/  SHF.R.U32.HI R0, RZ, R23, R0 ;  /* 0x00000017ff007219 */ /* 0x000fe80000011600 */
[C---:B------:R-:W-:Y:S05]  /*5220*/  SEL R6, R3.reuse, R0, !P2 ;  /* 0x0000000003067207 */ /* 0x040fea0005000000 */
        /* <DEDUP_REMOVED lines=14> */
[----:B------:R-:W-:Y:S07]  /*5310*/  IMAD R29, R3, R24, R29 ;  /* 0x00000018031d7224 */ /* 0x000fee00078e021d */
.L_x_87:
[----:B-1----:R-:W-:Y:S01]  /*5320*/  @!P1 ISETP.NE.AND P0, PT, R8, 0x1, PT ;  /* 0x000000010800980c */ /* 0x002fe20003f05270 */
[----:B------:R-:W-:Y:S01]  /*5330*/  @!P1 IMAD.HI.U32 R2, R29, R9, RZ ;  /* 0x000000091d029227 */ /* 0x000fe200078e00ff */
[----:B------:R-:W-:Y:S01]  /*5340*/  R2UR UR42, R15 ;  /* 0x000000000f2a72ca */ /* 0x000fe200000e0000 */
[----:B------:R-:W-:Y:S01]  /*5350*/  BSSY.RECONVERGENT B6, `(.L_x_88) ;  /* 0x0000031000067945 */ /* 0x000fe20003800200 */
[----:B------:R-:W-:Y:S01]  /*5360*/  R2UR UR41, R14 ;  /* 0x000000000e2972ca */ /* 0x000fe200000e0000 */
[----:B------:R-:W-:Y:S01]  /*5370*/  @!P1 IMAD.HI.U32 R0, R30, R10, RZ ;  /* 0x0000000a1e009227 */ /* 0x000fe200078e00ff */
[----:B------:R-:W-:Y:S02]  /*5380*/  @!P1 SHF.R.U32.HI R2, RZ, R12, R2 ;  /* 0x0000000cff029219 */ /* 0x000fe40000011602 */
[----:B------:R-:W-:Y:S01]  /*5390*/  @!P1 ISETP.NE.AND P2, PT, R7, 0x1, PT ;  /* 0x000000010700980c */ /* 0x000fe20003f45270 */
[----:B------:R-:W-:Y:S01]  /*53a0*/  VIADD R80, R80, 0x1 ;  /* 0x0000000150507836 */ /* 0x000fe20000000000 */
[----:B------:R-:W-:Y:S02]  /*53b0*/  @!P1 SEL R2, R29, R2, !P0 ;  /* 0x000000021d029207 */ /* 0x000fe40004000000 */
[----:B------:R-:W-:Y:S02]  /*53c0*/  @!P1 SHF.R.U32.HI R0, RZ, R11, R0 ;  /* 0x0000000bff009219 */ /* 0x000fe40000011600 */
[----:B------:R-:W-:Y:S01]  /*53d0*/  LOP3.LUT P0, RZ, R70, 0x3f0, RZ, 0xc0, !PT ;  /* 0x000003f046ff7812 */ /* 0x000fe2000780c0ff */
[----:B------:R-:W-:Y:S01]  /*53e0*/  USHF.L.U32 UR42, UR42, 0x6, URZ ;  /* 0x000000062a2a7899 */ /* 0x000fe200080006ff */
[----:B------:R-:W-:Y:S01]  /*53f0*/  @!P1 SEL R3, R30, R0, !P2 ;  /* 0x000000001e039207 */ /* 0x000fe20005000000 */
[----:B------:R-:W-:Y:S01]  /*5400*/  USHF.L.U32 UR41, UR41, 0x7, URZ ;  /* 0x0000000729297899 */ /* 0x000fe200080006ff */
[----:B------:R-:W-:Y:S03]  /*5410*/  @P4 SHF.R.U32.HI R71, RZ, 0x10, R17 ;  /* 0x00000010ff474819 */ /* 0x000fe60000011611 */
[----:B------:R-:W-:Y:S02]  /*5420*/  @!P1 IMAD.IADD R0, R2, 0x1, -R3 ;  /* 0x0000000102009824 */ /* 0x000fe400078e0a03 */
[----:B------:R-:W-:Y:S02]  /*5430*/  @!P1 IMAD.IADD R2, R3, 0x1, -R2 ;  /* 0x0000000103029824 */ /* 0x000fe400078e0a02 */
[----:B------:R-:W-:Y:S02]  /*5440*/  @!P1 IMAD R30, R0, R7, R30 ;  /* 0x00000007001e9224 */ /* 0x000fe400078e021e */
[----:B------:R-:W-:Y:S01]  /*5450*/  @!P1 IMAD R29, R2, R8, R29 ;  /* 0x00000008021d9224 */ /* 0x000fe200078e021d */
[----:B------:R-:W-:Y:S06]  /*5460*/  @!P0 BRA `(.L_x_89) ;  /* 0x00000000007c8947 */ /* 0x000fec0003800000 */
[----:B------:R-:W1:Y:S01]  /*5470*/  LDCU.64 UR8, c[0x4][0x80] ;  /* 0x01001000ff0877ac */ /* 0x000e620008000a00 */
[----:B------:R-:W-:Y:S01]  /*5480*/  MOV R2, 0x0 ;  /* 0x0000000000027802 */ /* 0x000fe20000000f00 */
[----:B------:R-:W-:Y:S02]  /*5490*/  HFMA2 R12, -RZ, RZ, 0, 5.9604644775390625e-08 ;  /* 0x00000001ff0c7431 */ /* 0x000fe400000001ff */
[----:B------:R-:W-:Y:S01]  /*54a0*/  IMAD.MOV.U32 R8, RZ, RZ, 0x70 ;  /* 0x00000070ff087424 */ /* 0x000fe200078e00ff */
[----:B------:R2:W3:Y:S01]  /*54b0*/  LDC.64 R14, c[0x4][R2] ;  /* 0x01000000020e7b82 */ /* 0x0004e20000000a00 */
[----:B------:R-:W4:Y:S01]  /*54c0*/  LDCU.64 UR6, c[0x4][0x88] ;  /* 0x01001100ff0677ac */ /* 0x000f220008000a00 */
[----:B------:R-:W-:Y:S01]  /*54d0*/  IMAD.MOV.U32 R13, RZ, RZ, RZ ;  /* 0x000000ffff0d7224 */ /* 0x000fe200078e00ff */
[----:B------:R-:W2:Y:S01]  /*54e0*/  LDCU.64 UR4, c[0x4][0x8] ;  /* 0x01000100ff0477ac */ /* 0x000ea20008000a00 */
[----:B-1----:R-:W-:Y:S01]  /*54f0*/  MOV R5, UR9 ;  /* 0x0000000900057c02 */ /* 0x002fe20008000f00 */
[----:B------:R-:W-:Y:S01]  /*5500*/  IMAD.U32 R4, RZ, RZ, UR8 ;  /* 0x00000008ff047e24 */ /* 0x000fe2000f8e00ff */
[----:B----4-:R-:W-:Y:S01]  /*5510*/  MOV R7, UR7 ;  /* 0x0000000700077c02 */ /* 0x010fe20008000f00 */
[----:B------:R-:W-:Y:S01]  /*5520*/  IMAD.U32 R6, RZ, RZ, UR6 ;  /* 0x00000006ff067e24 */ /* 0x000fe2000f8e00ff */
[----:B--2---:R-:W-:Y:S01]  /*5530*/  MOV R11, UR5 ;  /* 0x00000005000b7c02 */ /* 0x004fe20008000f00 */
[----:B------:R-:W-:Y:S02]  /*5540*/  IMAD.U32 R10, RZ, RZ, UR4 ;  /* 0x00000004ff0a7e24 */ /* 0x000fe4000f8e00ff */
[----:B------:R-:W-:Y:S07]  /*5550*/  LEPC R20, `(.L_x_90) ;  /* 0x000000001014794e */ /* 0x000fee0000000000 */
[----:B---3-5:R-:W-:Y:S05]  /*5560*/  CALL.ABS.NOINC R14 ;  /* 0x000000000e007343 */ /* 0x028fea0003c00000 */
.L_x_90:
[----:B------:R-:W1:Y:S01]  /*5570*/  LDCU.64 UR8, c[0x4][0x80] ;  /* 0x01001000ff0877ac */ /* 0x000e620008000a00 */
[----:B------:R-:W2:Y:S01]  /*5580*/  LDC.64 R2, c[0x4][R2] ;  /* 0x0100000002027b82 */ /* 0x000ea20000000a00 */
[----:B------:R-:W-:Y:S02]  /*5590*/  HFMA2 R12, -RZ, RZ, 0, 5.9604644775390625e-08 ;  /* 0x00000001ff0c7431 */ /* 0x000fe400000001ff */
[----:B------:R-:W-:Y:S02]  /*55a0*/  IMAD.MOV.U32 R8, RZ, RZ, 0x70 ;  /* 0x00000070ff087424 */ /* 0x000fe400078e00ff */
[----:B------:R-:W-:Y:S01]  /*55b0*/  IMAD.MOV.U32 R13, RZ, RZ, RZ ;  /* 0x000000ffff0d7224 */ /* 0x000fe200078e00ff */
[----:B------:R-:W3:Y:S01]  /*55c0*/  LDCU.64 UR6, c[0x4][0x88] ;  /* 0x01001100ff0677ac */ /* 0x000ee20008000a00 */
[----:B------:R-:W4:Y:S01]  /*55d0*/  LDCU.64 UR4, c[0x4][0x8] ;  /* 0x01000100ff0477ac */ /* 0x000f220008000a00 */
[----:B-1----:R-:W-:Y:S02]  /*55e0*/  MOV R4, UR8 ;  /* 0x0000000800047c02 */ /* 0x002fe40008000f00 */
[----:B------:R-:W-:Y:S02]  /*55f0*/  MOV R5, UR9 ;  /* 0x0000000900057c02 */ /* 0x000fe40008000f00 */
[----:B---3--:R-:W-:Y:S01]  /*5600*/  MOV R7, UR7 ;  /* 0x0000000700077c02 */ /* 0x008fe20008000f00 */
[----:B------:R-:W-:Y:S01]  /*5610*/  IMAD.U32 R6, RZ, RZ, UR6 ;  /* 0x00000006ff067e24 */ /* 0x000fe2000f8e00ff */
[----:B----4-:R-:W-:Y:S01]  /*5620*/  MOV R11, UR5 ;  /* 0x00000005000b7c02 */ /* 0x010fe20008000f00 */
[----:B------:R-:W-:Y:S02]  /*5630*/  IMAD.U32 R10, RZ, RZ, UR4 ;  /* 0x00000004ff0a7e24 */ /* 0x000fe4000f8e00ff */
[----:B------:R-:W-:Y:S07]  /*5640*/  LEPC R20, `(.L_x_89) ;  /* 0x000000001014794e */ /* 0x000fee0000000000 */
[----:B--2---:R-:W-:Y:S05]  /*5650*/  CALL.ABS.NOINC R2 ;  /* 0x0000000002007343 */ /* 0x004fea0003c00000 */
.L_x_89:
[----:B------:R-:W-:Y:S05]  /*5660*/  BSYNC.RECONVERGENT B6 ;  /* 0x0000000000067941 */ /* 0x000fea0003800200 */
.L_x_88:
[----:B------:R-:W-:Y:S01]  /*5670*/  ISETP.NE.U32.AND P4, PT, R58, RZ, PT ;  /* 0x000000ff3a00720c */ /* 0x000fe20003f85070 */
[----:B------:R-:W-:Y:S01]  /*5680*/  UISETP.NE.AND UP2, UPT, UR50, URZ, UPT ;  /* 0x000000ff3200728c */ /* 0x000fe2000bf45270 */
[----:B------:R-:W-:Y:S01]  /*5690*/  ISETP.NE.U32.AND P2, PT, RZ, UR38, PT ;  /* 0x00000026ff007c0c */ /* 0x000fe2000bf45070 */
[----:B------:R-:W-:Y:S01]  /*56a0*/  UISETP.NE.U32.AND UP1, UPT, UR44, URZ, UPT ;  /* 0x000000ff2c00728c */ /* 0x000fe2000bf25070 */
[----:B------:R-:W-:Y:S01]  /*56b0*/  ISETP.NE.AND.EX P4, PT, R59, RZ, PT, P4 ;  /* 0x000000ff3b00720c */ /* 0x000fe20003f85340 */
[----:B------:R-:W-:Y:S01]  /*56c0*/  UPLOP3.LUT UP0, UPT, UPT, UPT, UPT, 0x40, 0x4 ;  /* 0x000000000004789c */ /* 0x000fe20003f0e870 */
[----:B------:R-:W-:Y:S01]  /*56d0*/  ISETP.NE.AND.EX P2, PT, RZ, UR39, PT, P2 ;  /* 0x00000027ff007c0c */ /* 0x000fe2000bf45320 */
[----:B------:R-:W-:Y:S01]  /*56e0*/  UISETP.NE.AND.EX UP1, UPT, UR45, URZ, UPT, UP1 ;  /* 0x000000ff2d00728c */ /* 0x000fe2000bf25310 */
[----:B------:R-:W-:Y:S04]  /*56f0*/  PLOP3.LUT P1, PT, PT, PT, UP2, 0x80, 0x8 ;  /* 0x000000000008781c */ /* 0x000fe80003f2f028 */
[----:B------:R-:W-:Y:S06]  /*5700*/  @UP2 UPLOP3.LUT UP0, UPT, UPT, UPT, UP1, 0x80, 0x8 ;  /* 0x000000000008289c */ /* 0x000fec0003f0f010 */
[----:B------:R-:W-:Y:S01]  /*5710*/  PLOP3.LUT P0, PT, PT, PT, UP0, 0x80, 0x8 ;  /* 0x000000000008781c */ /* 0x000fe20003f0f008 */
[----:B------:R-:W-:Y:S01]  /*5720*/  @!UPT UIADD3 URZ, UPT, UPT, URZ, URZ, URZ ;  /* 0x000000fffffff290 */ /* 0x000fe2000fffe0ff */
[----:B------:R-:W-:Y:S11]  /*5730*/  BRA.U !UP1, `(.L_x_91) ;  /* 0x0000000109387547 */ /* 0x000ff6000b800000 */
[----:B------:R-:W-:Y:S01]  /*5740*/  UISETP.NE.U32.AND UP0, UPT, UR38, URZ, UPT ;  /* 0x000000ff2600728c */ /* 0x000fe2000bf05070 */
[----:B------:R-:W-:Y:S02]  /*5750*/  HFMA2 R0, -RZ, RZ, 0, 5.9604644775390625e-08 ;  /* 0x00000001ff007431 */ /* 0x000fe400000001ff */
[----:B------:R-:W-:Y:S01]  /*5760*/  IMAD.MOV.U32 R64, RZ, RZ, 0x1 ;  /* 0x00000001ff407424 */ /* 0x000fe200078e00ff */
[----:B------:R-:W-:Y:S06]  /*5770*/  UISETP.NE.AND.EX UP0, UPT, UR39, URZ, UPT, UP0 ;  /* 0x000000ff2700728c */ /* 0x000fec000bf05300 */
[----:B------:R-:W-:Y:S05]  /*5780*/  PLOP3.LUT P3, PT, PT, PT, UP0, 0x80, 0x8 ;  /* 0x000000000008781c */ /* 0x000fea0003f6f008 */
[----:B------:R-:W1:Y:S01]  /*5790*/  @UP0 LDCU.64 UR6, c[0x0][0x888] ;  /* 0x00011100ff0607ac */ /* 0x000e620008000a00 */
[----:B------:R-:W-:Y:S07]  /*57a0*/  @UP0 UIMAD UR4, UR36, UR44, URZ ;  /* 0x0000002c240402a4 */ /* 0x000fee000f8e02ff */
[----:B------:R-:W-:Y:S01]  /*57b0*/  @!P3 PRMT R64, R0, 0x7610, R64 ;  /* 0x000076100040b816 */ /* 0x000fe20000000040 */
[----:B-1----:R-:W-:Y:S03]  /*57c0*/  @UP0 UIMAD.WIDE UR6, UR4, 0x4, UR6 ;  /* 0x00000004040608a5 */ /* 0x002fe6000f8e0206 */
[----:B------:R-:W1:Y:S03]  /*57d0*/  @!UP0 LDCU UR4, c[0x0][0x880] ;  /* 0x00011000ff0487ac */ /* 0x000e660008000800 */
[----:B------:R-:W-:Y:S01]  /*57e0*/  IMAD.U32 R2, RZ, RZ, UR6 ;  /* 0x00000006ff027e24 */ /* 0x000fe2000f8e00ff */
[----:B------:R-:W-:Y:S05]  /*57f0*/  MOV R3, UR7 ;  /* 0x0000000700037c02 */ /* 0x000fea0008000f00 */
[----:B-----5:R2:W5:Y:S02]  /*5800*/  @P3 LDG.E R35, desc[UR46][R2.64] ;  /* 0x0000002e02233981 */ /* 0x020564000c1e1900 */
[----:B-12---:R-:W-:Y:S02]  /*5810*/  @!P3 IMAD.U32 R35, RZ, RZ, UR4 ;  /* 0x00000004ff23be24 */ /* 0x006fe4000f8e00ff */
.L_x_91:
[----:B------:R-:W-:Y:S05]  /*5820*/  @!P4 BRA `(.L_x_92) ;  /* 0x000000000020c947 */ /* 0x000fea0003800000 */
[----:B------:R-:W-:Y:S04]  /*5830*/  ISETP.NE.U32.AND P3, PT, R56, RZ, PT ;  /* 0x000000ff3800720c */ /* 0x000fe80003f65070 */
[----:B------:R-:W-:Y:S11]  /*5840*/  ISETP.NE.AND.EX P3, PT, R57, RZ, PT, P3 ;  /* 0x000000ff3900720c */ /* 0x000ff60003f65330 */
[----:B------:R-:W-:Y:S02]  /*5850*/  @!UPT UIADD3 URZ, UPT, UPT, URZ, URZ, URZ ;  /* 0x000000fffffff290 */ /* 0x000fe4000fffe0ff */
[----:B------:R-:W1:Y:S01]  /*5860*/  @P3 LDC.64 R2, c[0x0][0x8a8] ;  /* 0x00022a00ff023b82 */ /* 0x000e620000000a00 */
[----:B------:R-:W-:Y:S04]  /*5870*/  @P3 IMAD R0, R58, UR36, RZ ;  /* 0x000000243a003c24 */ /* 0x000fe8000f8e02ff */
[----:B-1----:R-:W-:Y:S05]  /*5880*/  @P3 IMAD.WIDE R2, R0, 0x4, R2 ;  /* 0x0000000400023825 */ /* 0x002fea00078e0202 */
[----:B-----5:R1:W5:Y:S02]  /*5890*/  @P3 LDG.E R33, desc[UR46][R2.64] ;  /* 0x0000002e02213981 */ /* 0x020364000c1e1900 */
[----:B-1----:R-:W2:Y:S02]  /*58a0*/  @!P3 LDC R33, c[0x0][0x8a0] ;  /* 0x00022800ff21bb82 */ /* 0x002ea40000000800 */
.L_x_92:
[----:B-----5:R-:W-:Y:S01]  /*58b0*/  FSETP.NEU.AND P3, PT, R35, RZ, PT ;  /* 0x000000ff2300720b */ /* 0x020fe20003f6d000 */
[----:B------:R-:W-:Y:S01]  /*58c0*/  IMAD.SHL.U32 R89, R68, 0x4, RZ ;  /* 0x0000000444597824 */ /* 0x000fe200078e00ff */
[----:B------:R-:W-:Y:S01]  /*58d0*/  SEL R4, RZ, 0xffffffff, P2 ;  /* 0xffffffffff047807 */ /* 0x000fe20001000000 */
[----:B------:R-:W-:Y:S01]  /*58e0*/  BSSY B1, `(.L_x_93) ;  /* 0x0000043000017945 */ /* 0x000fe20003800000 */
[----:B------:R-:W-:Y:S01]  /*58f0*/  @P1 LOP3.LUT P2, RZ, R64, 0xff, RZ, 0xc0, !PT ;  /* 0x000000ff40ff1812 */ /* 0x000fe2000784c0ff */
[----:B------:R-:W-:Y:S01]  /*5900*/  VIADD R84, R89, UR48 ;  /* 0x0000003059547c36 */ /* 0x000fe20008000000 */
[----:B------:R-:W-:Y:S01]  /*5910*/  @P1 SEL R0, RZ, 0xffffffff, P3 ;  /* 0xffffffffff001807 */ /* 0x000fe20001800000 */
[----:B------:R-:W-:Y:S01]  /*5920*/  IMAD.MOV.U32 R90, RZ, RZ, 0x1 ;  /* 0x00000001ff5a7424 */ /* 0x000fe200078e00ff */
[----:B------:R-:W-:Y:S01]  /*5930*/  LOP3.LUT R74, R74, 0x1, RZ, 0x3c, !PT ;  /* 0x000000014a4a7812 */ /* 0x000fe200078e3cff */
[----:B------:R-:W-:Y:S01]  /*5940*/  IMAD.MOV.U32 R88, RZ, RZ, RZ ;  /* 0x000000ffff587224 */ /* 0x000fe200078e00ff */
[----:B------:R-:W-:Y:S02]  /*5950*/  @P0 SEL R0, R4, R0, !P2 ;  /* 0x0000000004000207 */ /* 0x000fe40005000000 */
[----:B------:R-:W-:Y:S02]  /*5960*/  CS2R R54, SRZ ;  /* 0x0000000000367805 */ /* 0x000fe4000001ff00 */
[----:B------:R-:W-:Y:S02]  /*5970*/  LEA R86, R31, UR48, 0x3 ;  /* 0x000000301f567c11 */ /* 0x000fe4000f8e18ff */
[----:B------:R-:W-:Y:S02]  /*5980*/  CS2R R52, SRZ ;  /* 0x0000000000347805 */ /* 0x000fe4000001ff00 */
[----:B------:R-:W-:Y:S02]  /*5990*/  @P1 LOP3.LUT R0, R0, 0x1, RZ, 0xc0, !PT ;  /* 0x0000000100001812 */ /* 0x000fe400078ec0ff */
[----:B------:R-:W-:Y:S02]  /*59a0*/  CS2R R50, SRZ ;  /* 0x0000000000327805 */ /* 0x000fe4000001ff00 */
[----:B------:R-:W-:Y:S02]  /*59b0*/  SHF.L.U32 R2, R73, 0x1f, RZ ;  /* 0x0000001f49027819 */ /* 0x000fe400000006ff */
[----:B------:R-:W-:Y:S02]  /*59c0*/  CS2R R48, SRZ ;  /* 0x0000000000307805 */ /* 0x000fe4000001ff00 */
[----:B------:R-:W-:Y:S02]  /*59d0*/  ISETP.NE.U32.OR P6, PT, R0, 0x1, !P1 ;  /* 0x000000010000780c */ /* 0x000fe40004fc5470 */
[----:B------:R-:W-:Y:S02]  /*59e0*/  CS2R R46, SRZ ;  /* 0x00000000002e7805 */ /* 0x000fe4000001ff00 */
[----:B------:R-:W-:Y:S02]  /*59f0*/  PLOP3.LUT P2, PT, PT, PT, UP1, 0x80, 0x8 ;  /* 0x000000000008781c */ /* 0x000fe40003f4f018 */
[----:B------:R-:W-:Y:S02]  /*5a00*/  CS2R R44, SRZ ;  /* 0x00000000002c7805 */ /* 0x000fe4000001ff00 */
[----:B------:R-:W-:Y:S02]  /*5a10*/  LEA.HI R34, R31, R31, RZ, 0x1 ;  /* 0x0000001f1f227211 */ /* 0x000fe400078f08ff */
[----:B------:R-:W-:Y:S02]  /*5a20*/  CS2R R42, SRZ ;  /* 0x00000000002a7805 */ /* 0x000fe4000001ff00 */
[----:B------:R-:W-:Y:S02]  /*5a30*/  LOP3.LUT P4, R79, R64, 0xff, RZ, 0xc0, !PT ;  /* 0x000000ff404f7812 */ /* 0x000fe4000788c0ff */
[----:B------:R-:W-:Y:S02]  /*5a40*/  CS2R R40, SRZ ;  /* 0x0000000000287805 */ /* 0x000fe4000001ff00 */
[----:B------:R-:W-:Y:S01]  /*5a50*/  SEL R3, RZ, 0xffffffff, P3 ;  /* 0xffffffffff037807 */ /* 0x000fe20001800000 */
[----:B------:R-:W-:Y:S01]  /*5a60*/  VIADD R83, R84, 0x400 ;  /* 0x0000040054537836 */ /* 0x000fe20000000000 */
[----:B------:R-:W-:Y:S01]  /*5a70*/  P2R R81, PR, RZ, 0x40 ;  /* 0x00000040ff517803 */ /* 0x000fe20000000000 */
[----:B------:R-:W-:Y:S01]  /*5a80*/  IMAD.IADD R82, R75, 0x1, R84 ;  /* 0x000000014b527824 */ /* 0x000fe200078e0254 */
[----:B------:R-:W-:Y:S02]  /*5a90*/  @P6 SHF.L.U32 R0, R74, 0x1f, RZ ;  /* 0x0000001f4a006819 */ /* 0x000fe400000006ff */
[----:B------:R-:W-:Y:S02]  /*5aa0*/  @P2 SEL R3, R4, R3, !P4 ;  /* 0x0000000304032207 */ /* 0x000fe40006000000 */
[----:B------:R1:W3:Y:S02]  /*5ab0*/  @P6 SYNCS.PHASECHK.TRANS64.TRYWAIT P1, [UR48+0x70], R0 ;  /* 0x00007000ff0065a7 */ /* 0x0002e40008021130 */
[----:B------:R-:W-:Y:S04]  /*5ac0*/  LOP3.LUT R3, R3, 0x1, RZ, 0xc0, !PT ;  /* 0x0000000103037812 */ /* 0x000fe800078ec0ff */
[----:B------:R-:W-:Y:S04]  /*5ad0*/  ISETP.NE.U32.AND P5, PT, R3, 0x1, PT ;  /* 0x000000010300780c */ /* 0x000fe80003fa5070 */
[----:B------:R-:W-:Y:S01]  /*5ae0*/  P2R R91, PR, RZ, 0x20 ;  /* 0x00000020ff5b7803 */ /* 0x000fe20000000000 */
[----:B------:R4:W2:Y:S01]  /*5af0*/  SYNCS.PHASECHK.TRANS64.TRYWAIT P0, [R86+URZ+0xe0], R2 ;  /* 0x0000e002560075a7 */ /* 0x0008a200080011ff */
[C---:B-1----:R-:W-:Y:S01]  /*5b00*/  IMAD.SHL.U32 R0, R34.reuse, 0x40, RZ ;  /* 0x0000004022007824 */ /* 0x042fe200078e00ff */
[----:B------:R-:W-:Y:S04]  /*5b10*/  LOP3.LUT R34, R34, 0xffe, RZ, 0xc0, !PT ;  /* 0x00000ffe22227812 */ /* 0x000fe800078ec0ff */
[----:B------:R-:W-:Y:S01]  /*5b20*/  LOP3.LUT R0, R0, 0xffffff80, RZ, 0xc0, !PT ;  /* 0xffffff8000007812 */ /* 0x000fe200078ec0ff */
[----:B------:R-:W-:Y:S04]  /*5b30*/  IMAD.IADD R34, R31, 0x1, -R34 ;  /* 0x000000011f227824 */ /* 0x000fe800078e0a22 */
[----:B------:R-:W-:Y:S04]  /*5b40*/  IMAD.IADD R0, R32, 0x1, R0 ;  /* 0x0000000120007824 */ /* 0x000fe800078e0200 */
[----:B------:R-:W-:Y:S01]  /*5b50*/  IMAD R34, R34, 0x100000, R0 ;  /* 0x0010000022227824 */ /* 0x000fe200078e0200 */
[----:B---3--:R-:W-:Y:S01]  /*5b60*/  @P6 SEL R90, RZ, 0x1, !P1 ;  /* 0x00000001ff5a6807 */ /* 0x008fe20004800000 */
[----:B----4-:R-:W-:Y:S06]  /*5b70*/  @!P6 BRA `(.L_x_94) ;  /* 0x000000000064e947 */ /* 0x010fec0003800000 */
[----:B------:R-:W-:Y:S01]  /*5b80*/  @P5 IMAD R5, R76, 0x4, R83 ;  /* 0x000000044c055824 */ /* 0x000fe200078e0253 */
[----:B------:R-:W-:Y:S01]  /*5b90*/  ISETP.NE.AND P1, PT, R90, RZ, PT ;  /* 0x000000ff5a00720c */ /* 0x000fe20003f25270 */
[----:B------:R-:W-:Y:S01]  /*5ba0*/  IMAD.MOV.U32 R54, RZ, RZ, RZ ;  /* 0x000000ffff367224 */ /* 0x000fe200078e00ff */
[----:B------:R-:W-:Y:S01]  /*5bb0*/  BSSY B0, `(.L_x_95) ;  /* 0x000000d000007945 */ /* 0x000fe20003800000 */
[----:B------:R-:W-:Y:S01]  /*5bc0*/  @P5 IMAD.IADD R4, R75, 0x1, R5 ;  /* 0x000000014b045824 */ /* 0x000fe200078e0205 */
[----:B------:R-:W-:Y:S02]  /*5bd0*/  CS2R R50, SRZ ;  /* 0x0000000000327805 */ /* 0x000fe4000001ff00 */
[----:B------:R-:W-:Y:S02]  /*5be0*/  CS2R R48, SRZ ;  /* 0x0000000000307805 */ /* 0x000fe4000001ff00 */
[----:B------:R-:W-:Y:S02]  /*5bf0*/  CS2R R52, SRZ ;  /* 0x0000000000347805 */ /* 0x000fe4000001ff00 */
[----:B------:R-:W-:Y:S02]  /*5c00*/  CS2R R42, SRZ ;  /* 0x00000000002a7805 */ /* 0x000fe4000001ff00 */
[----:B------:R-:W-:Y:S02]  /*5c10*/  CS2R R40, SRZ ;  /* 0x0000000000287805 */ /* 0x000fe4000001ff00 */
[----:B------:R-:W-:Y:S02]  /*5c20*/  CS2R R46, SRZ ;  /* 0x00000000002e7805 */ /* 0x000fe4000001ff00 */
[----:B------:R-:W-:Y:S01]  /*5c30*/  CS2R R44, SRZ ;  /* 0x00000000002c7805 */ /* 0x000fe2000001ff00 */
[----:B------:R-:W-:Y:S06]  /*5c40*/  @P1 BRA `(.L_x_96) ;  /* 0x00000000000c1947 */ /* 0x000fec0003800000 */
[----:B------:R-:W-:Y:S04]  /*5c50*/  SHF.L.U32 R3, R74, 0x1f, RZ ;  /* 0x0000001f4a037819 */ /* 0x000fe800000006ff */
[----:B------:R-:W1:Y:S02]  /*5c60*/  SYNCS.PHASECHK.TRANS64.TRYWAIT P1, [UR48+0x70], R3 ;  /* 0x00007003ff0075a7 */ /* 0x000e640008021130 */
[----:B-1----:R-:W-:Y:S05]  /*5c70*/  @!P1 BRA `(.L_x_97) ;  /* 0x0000002800c89947 */ /* 0x002fea0003800000 */
.L_x_96:
[----:B------:R-:W-:Y:S05]  /*5c80*/  BSYNC B0 ;  /* 0x0000000000007941 */ /* 0x000fea0003800000 */
.L_x_95:
[----:B------:R-:W-:Y:S01]  /*5c90*/  ISETP.NE.AND P1, PT, R91, RZ, PT ;  /* 0x000000ff5b00720c */ /* 0x000fe20003f25270 */
[----:B------:R-:W-:Y:S11]  /*5ca0*/  HFMA2 R88, -RZ, RZ, 0, 5.9604644775390625e-08 ;  /* 0x00000001ff587431 */ /* 0x000ff600000001ff */
[----:B------:R-:W-:Y:S01]  /*5cb0*/  @!UPT UIADD3 URZ, UPT, UPT, URZ, URZ, URZ ;  /* 0x000000fffffff290 */ /* 0x000fe2000fffe0ff */
[----:B------:R-:W-:Y:S05]  /*5cc0*/  @P1 WARPSYNC.ALL ;  /* 0x0000000000001948 */ /* 0x000fea0003800000 */
[----:B------:R3:W4:Y:S04]  /*5cd0*/  @P1 LDSM.16.M88.4 R48, [R5] ;  /* 0x000000000530183b */ /* 0x0007280000000200 */
[----:B------:R3:W1:Y:S04]  /*5ce0*/  @P1 LDSM.16.M88.4 R52, [R4] ;  /* 0x000000000434183b */ /* 0x0006680000000200 */
[----:B------:R3:W1:Y:S04]  /*5cf0*/  @P1 LDSM.16.M88.4 R40, [R89+UR48+0x400] ;  /* 0x000400305928183b */ /* 0x0006680008000200 */
[----:B------:R3:W1:Y:S02]  /*5d00*/  @P1 LDSM.16.M88.4 R44, [R82+0x400] ;  /* 0x00040000522c183b */ /* 0x0006640000000200 */
.L_x_94:
[----:B------:R-:W-:Y:S05]  /*5d10*/  BSYNC B1 ;  /* 0x0000000000017941 */ /* 0x000fea0003800000 */
.L_x_93:
[----:B-1----:R-:W-:Y:S04]  /*5d20*/  SHF.R.U32.HI R0, RZ, 0x15, R34 ;  /* 0x00000015ff007819 */ /* 0x002fe80000011622 */
[----:B------:R-:W-:Y:S01]  /*5d30*/  LOP3.LUT P1, RZ, R0, 0x3, R69, 0x48, !PT ;  /* 0x0000000300ff7812 */ /* 0x000fe20007824845 */
[----:B------:R-:W-:Y:S01]  /*5d40*/  @!UPT UIADD3 URZ, UPT, UPT, URZ, URZ, URZ ;  /* 0x000000fffffff290 */ /* 0x000fe2000fffe0ff */
[----:B--2---:R-:W-:Y:S11]  /*5d50*/  @P0 BRA `(.L_x_98) ;  /* 0x0000000000080947 */ /* 0x004ff60003800000 */
[----:B------:R-:W1:Y:S02]  /*5d60*/  SYNCS.PHASECHK.TRANS64.TRYWAIT P0, [R86+URZ+0xe0], R2 ;  /* 0x0000e002560075a7 */ /* 0x000e6400080011ff */
[----:B-1----:R-:W-:Y:S05]  /*5d70*/  @!P0 BRA `(.L_x_99) ;  /* 0x0000002800a08947 */ /* 0x002fea0003800000 */
.L_x_98:
[----:B------:R-:W-:Y:S05]  /*5d80*/  @!P1 BRA `(.L_x_100) ;  /* 0x0000000000409947 */ /* 0x000fea0003800000 */
[----:B------:R-:W3:Y:S01]  /*5d90*/  LDCU.64 UR8, c[0x4][0x70] ;  /* 0x01000e00ff0877ac */ /* 0x000ee20008000a00 */
[----:B------:R-:W-:Y:S01]  /*5da0*/  MOV R3, 0x0 ;  /* 0x0000000000037802 */ /* 0x000fe20000000f00 */
[----:B------:R-:W-:Y:S02]  /*5db0*/  HFMA2 R12, -RZ, RZ, 0, 5.9604644775390625e-08 ;  /* 0x00000001ff0c7431 */ /* 0x000fe400000001ff */
[----:B------:R-:W-:Y:S02]  /*5dc0*/  IMAD.MOV.U32 R8, RZ, RZ, 0x192 ;  /* 0x00000192ff087424 */ /* 0x000fe400078e00ff */
[----:B------:R-:W-:Y:S01]  /*5dd0*/  IMAD.MOV.U32 R13, RZ, RZ, RZ ;  /* 0x000000ffff0d7224 */ /* 0x000fe200078e00ff */
[----:B------:R-:W2:Y:S01]  /*5de0*/  LDCU.64 UR6, c[0x4][0x78] ;  /* 0x01000f00ff0677ac */ /* 0x000ea20008000a00 */
[----:B-1----:R-:W1:Y:S01]  /*5df0*/  LDC.64 R2, c[0x4][R3] ;  /* 0x0100000003027b82 */ /* 0x002e620000000a00 */
[----:B------:R-:W5:Y:S01]  /*5e00*/  LDCU.64 UR4, c[0x4][0x10] ;  /* 0x01000200ff0477ac */ /* 0x000f620008000a00 */
[----:B---3--:R-:W-:Y:S01]  /*5e10*/  MOV R5, UR9 ;  /* 0x0000000900057c02 */ /* 0x008fe20008000f00 */
[----:B------:R-:W-:Y:S01]  /*5e20*/  IMAD.U32 R4, RZ, RZ, UR8 ;  /* 0x00000008ff047e24 */ /* 0x000fe2000f8e00ff */
[----:B--2---:R-:W-:Y:S01]  /*5e30*/  MOV R7, UR7 ;  /* 0x0000000700077c02 */ /* 0x004fe20008000f00 */
[----:B------:R-:W-:Y:S01]  /*5e40*/  IMAD.U32 R6, RZ, RZ, UR6 ;  /* 0x00000006ff067e24 */ /* 0x000fe2000f8e00ff */
[----:B-----5:R-:W-:Y:S01]  /*5e50*/  MOV R11, UR5 ;  /* 0x00000005000b7c02 */ /* 0x020fe20008000f00 */
[----:B------:R-:W-:Y:S02]  /*5e60*/  IMAD.U32 R10, RZ, RZ, UR4 ;  /* 0x00000004ff0a7e24 */ /* 0x000fe4000f8e00ff */
[----:B------:R-:W-:Y:S07]  /*5e70*/  LEPC R20, `(.L_x_100) ;  /* 0x000000001014794e */ /* 0x000fee0000000000 */
[----:B-1--4-:R-:W-:Y:S05]  /*5e80*/  CALL.ABS.NOINC R2 ;  /* 0x0000000002007343 */ /* 0x012fea0003c00000 */
.L_x_100:
[----:B------:R-:W-:Y:S05]  /*5e90*/  WARPSYNC.ALL ;  /* 0x0000000000007948 */ /* 0x000fea0003800000 */
[----:B------:R-:W-:Y:S01]  /*5ea0*/  R2UR UR4, R34 ;  /* 0x00000000220472ca */ /* 0x000fe200000e0000 */
[----:B------:R-:W-:Y:S01]  /*5eb0*/  BSSY.RECONVERGENT B0, `(.L_x_101) ;  /* 0x000003c000007945 */ /* 0x000fe20003800200 */
[----:B------:R-:W-:Y:S02]  /*5ec0*/  SHF.L.U32 R87, R76, 0x2, RZ ;  /* 0x000000024c577819 */ /* 0x000fe400000006ff */
[----:B------:R-:W-:Y:S02]  /*5ed0*/  ISETP.NE.AND P0, PT, R77, RZ, PT ;  /* 0x000000ff4d00720c */ /* 0x000fe40003f05270 */
[----:B------:R-:W-:Y:S04]  /*5ee0*/  IADD3 R83, PT, PT, R83, R87, RZ ;  /* 0x0000005753537210 */ /* 0x000fe80007ffe0ff */
[----:B------:R-:W-:Y:S03]  /*5ef0*/  IADD3 R85, PT, PT, R75, R83, RZ ;  /* 0x000000534b557210 */ /* 0x000fe60007ffe0ff */
[----:B---3--:R-:W2:Y:S02]  /*5f00*/  LDTM.16dp128bit.x8 R4, tmem[UR4] ;  /* 0x00000004000479ee */ /* 0x008ea40008180000 */
[C---:B--2---:R-:W-:Y:S01]  /*5f10*/  FMUL R0, R33.reuse, R4 ;  /* 0x0000000421007220 */ /* 0x044fe20000400000 */
[C---:B-1----:R-:W-:Y:S01]  /*5f20*/  FMUL R2, R33.reuse, R5 ;  /* 0x0000000521027220 */ /* 0x042fe20000400000 */
[C---:B------:R-:W-:Y:S01]  /*5f30*/  FMUL R3, R33.reuse, R6 ;  /* 0x0000000621037220 */ /* 0x040fe20000400000 */
[----:B------:R-:W-:Y:S01]  /*5f40*/  FMUL R7, R33, R7 ;  /* 0x0000000721077220 */ /* 0x000fe20000400000 */
[----:B------:R-:W-:Y:S01]  /*5f50*/  FFMA R36, R35, R40, R0 ;  /* 0x0000002823247223 */ /* 0x000fe20000000000 */
        /* <DEDUP_REMOVED lines=10> */
[----:B------:R1:W-:Y:S01]  /*6000*/  STSM.16.M88.4 [R84+0x400], R36 ;  /* 0x0004002454007844 */ /* 0x0003e20000000200 */
[----:B------:R-:W-:Y:S01]  /*6010*/  FMUL R9, R33, R13 ;  /* 0x0000000d21097220 */ /* 0x000fe20000400000 */
[----:B------:R-:W-:Y:S01]  /*6020*/  FFMA R6, R35, R46, R6 ;  /* 0x0000002e23067223 */ /* 0x000fe20000000006 */
[----:B------:R-:W-:Y:S01]  /*6030*/  FMUL R10, R33, R14 ;  /* 0x0000000e210a7220 */ /* 0x000fe20000400000 */
[----:B------:R-:W-:Y:S01]  /*6040*/  FFMA R7, R35, R47, R11 ;  /* 0x0000002f23077223 */ /* 0x000fe2000000000b */
[----:B------:R-:W-:Y:S01]  /*6050*/  FMUL R15, R33, R15 ;  /* 0x0000000f210f7220 */ /* 0x000fe20000400000 */
[----:B----4-:R-:W-:Y:S01]  /*6060*/  FFMA R8, R35, R48, R8 ;  /* 0x0000003023087223 */ /* 0x010fe20000000008 */
        /* <DEDUP_REMOVED lines=8> */
[C---:B------:R-:W-:Y:S01]  /*60f0*/  FFMA R12, R35.reuse, R52, R12 ;  /* 0x00000034230c7223 */ /* 0x040fe2000000000c */
[C---:B------:R-:W-:Y:S01]  /*6100*/  FFMA R13, R35.reuse, R53, R13 ;  /* 0x00000035230d7223 */ /* 0x040fe2000000000d */
[C---:B------:R-:W-:Y:S01]  /*6110*/  FFMA R14, R35.reuse, R54, R14 ;  /* 0x00000036230e7223 */ /* 0x040fe2000000000e */
[----:B------:R1:W-:Y:S01]  /*6120*/  STSM.16.M88.4 [R83], R8 ;  /* 0x0000000853007844 */ /* 0x0003e20000000200 */
[----:B------:R-:W-:Y:S05]  /*6130*/  FFMA R15, R35, R55, R19 ;  /* 0x00000037230f7223 */ /* 0x000fea0000000013 */
[----:B------:R1:W-:Y:S01]  /*6140*/  STSM.16.M88.4 [R85], R12 ;  /* 0x0000000c55007844 */ /* 0x0003e20000000200 */
[----:B------:R-:W-:Y:S01]  /*6150*/  @!PT LDS RZ, [RZ] ;  /* 0x00000000fffff984 */ /* 0x000fe20000000800 */
[----:B------:R-:W-:Y:S01]  /*6160*/  @!PT LDS RZ, [RZ] ;  /* 0x00000000fffff984 */ /* 0x000fe20000000800 */
[----:B------:R-:W-:Y:S01]  /*6170*/  @!PT LDS RZ, [RZ] ;  /* 0x00000000fffff984 */ /* 0x000fe20000000800 */
[----:B------:R-:W-:Y:S01]  /*6180*/  @!PT LDS RZ, [RZ] ;  /* 0x00000000fffff984 */ /* 0x000fe20000000800 */
[----:B------:R2:W-:Y:S06]  /*6190*/  MEMBAR.ALL.CTA ;  /* 0x0000000000007992 */ /* 0x0005ec0000008000 */
[----:B--2---:R-:W2:Y:S02]  /*61a0*/  FENCE.VIEW.ASYNC.S ;  /* 0x00000000000073c6 */ /* 0x004ea40000000000 */
[----:B--2---:R-:W-:Y:S06]  /*61b0*/  BAR.SYNC.DEFER_BLOCKING 0x1, 0x80 ;  /* 0x0042000000007b1d */ /* 0x004fec0000010000 */
[----:B------:R-:W-:Y:S05]  /*61c0*/  @P0 BRA `(.L_x_102) ;  /* 0x0000000000280947 */ /* 0x000fea0003800000 */
[----:B------:R-:W-:Y:S02]  /*61d0*/  UIADD3 UR4, UPT, UPT, UR48, 0x400, URZ ;  /* 0x0000040030047890 */ /* 0x000fe4000fffe0ff */
[----:B------:R-:W-:Y:S01]  /*61e0*/  UIADD3 UR6, UP0, UPT, UR52, 0x680, URZ ;  /* 0x0000068034067890 */ /* 0x000fe2000ff1e0ff */
[----:B------:R-:W-:Y:S03]  /*61f0*/  UMOV UR43, UR36 ;  /* 0x00000024002b7c82 */ /* 0x000fe60008000000 */
[----:B------:R-:W-:Y:S01]  /*6200*/  MOV R70, UR4 ;  /* 0x0000000400467c02 */ /* 0x000fe20008000f00 */
[----:B------:R-:W-:Y:S03]  /*6210*/  UIADD3.X UR7, UPT, UPT, URZ, UR53, URZ, UP0, !UPT ;  /* 0x00000035ff077290 */ /* 0x000fe600087fe4ff */
[----:B------:R-:W-:Y:S11]  /*6220*/  R2UR UR40, R70 ;  /* 0x00000000462872ca */ /* 0x000ff600000e0000 */
[----:B------:R-:W-:Y:S02]  /*6230*/  @!UPT UIADD3 URZ, UPT, UPT, URZ, URZ, URZ ;  /* 0x000000fffffff290 */ /* 0x000fe4000fffe0ff */
[----:B------:R2:W-:Y:S01]  /*6240*/  UTMASTG.3D [UR40], [UR6] ;  /* 0x00000028060073b5 */ /* 0x0005e20008010000 */
[----:B------:R0:W-:Y:S01]  /*6250*/  UTMACMDFLUSH ;  /* 0x00000000000079b7 */ /* 0x0001e20000000000 */
[----:B--2---:R-:W-:Y:S04]  /*6260*/  DEPBAR.LE SB0, 0x1 ;  /* 0x000080400000791a */ /* 0x004fe80000000000 */
.L_x_102:
[----:B------:R-:W-:Y:S05]  /*6270*/  BSYNC.RECONVERGENT B0 ;  /* 0x0000000000007941 */ /* 0x000fea0003800200 */
.L_x_101:
[----:B------:R-:W-:Y:S01]  /*6280*/  BAR.SYNC.DEFER_BLOCKING 0x1, 0x80 ;  /* 0x0042000000007b1d */ /* 0x000fe20000010000 */
[----:B------:R-:W-:Y:S01]  /*6290*/  ISETP.NE.AND P1, PT, R81, RZ, PT ;  /* 0x000000ff5100720c */ /* 0x000fe20003f25270 */
[----:B------:R-:W-:Y:S01]  /*62a0*/  UISETP.NE.AND UP0, UPT, UR49, URZ, UPT ;  /* 0x000000ff3100728c */ /* 0x000fe2000bf05270 */
[----:B------:R-:W-:Y:S11]  /*62b0*/  LEA R2, R88, UR48, 0x3 ;  /* 0x0000003058027c11 */ /* 0x000ff6000f8e18ff */
[----:B------:R-:W-:Y:S01]  /*62c0*/  @P1 SHF.L.U32 R3, R74, 0x1f, RZ ;  /* 0x0000001f4a031819 */ /* 0x000fe200000006ff */
[----:B------:R-:W-:Y:S06]  /*62d0*/  BRA.U !UP0, `(.L_x_103) ;  /* 0x0000000108247547 */ /* 0x000fec000b800000 */
[----:B-1----:R-:W-:Y:S01]  /*62e0*/  IMAD.U32 R4, RZ, RZ, UR51 ;  /* 0x00000033ff047e24 */ /* 0x002fe2000f8e00ff */
[----:B------:R-:W-:Y:S01]  /*62f0*/  MOV R0, UR37 ;  /* 0x0000002500007c02 */ /* 0x000fe20008000f00 */
[----:B------:R-:W-:Y:S03]  /*6300*/  UIADD3 UR51, UPT, UPT, UR51, 0x1, URZ ;  /* 0x0000000133337890 */ /* 0x000fe6000fffe0ff */
[----:B------:R-:W-:Y:S01]  /*6310*/  @P1 LEA R4, R4, UR48, 0x3 ;  /* 0x0000003004041c11 */ /* 0x000fe2000f8e18ff */
[----:B------:R-:W-:Y:S04]  /*6320*/  UISETP.NE.AND UP0, UPT, UR51, 0x4, UPT ;  /* 0x000000043300788c */ /* 0x000fe8000bf05270 */
[----:B------:R-:W-:Y:S01]  /*6330*/  @P1 VIADD R4, R4, 0x90 ;  /* 0x0000009004041836 */ /* 0x000fe20000000000 */
[----:B------:R-:W-:Y:S04]  /*6340*/  USEL UR51, UR51, URZ, UP0 ;  /* 0x000000ff33337287 */ /* 0x000fe80008000000 */
[----:B------:R-:W-:Y:S04]  /*6350*/  @P1 PRMT R0, R0, 0x654, R4 ;  /* 0x0000065400001816 */ /* 0x000fe80000000004 */
[----:B------:R2:W-:Y:S04]  /*6360*/  @P1 SYNCS.ARRIVE.TRANS64.RED.A1T0 RZ, [R0+URZ], RZ ;  /* 0x000000ff00ff19a7 */ /* 0x0005e800081004ff */
.L_x_103:
[----:B------:R-:W3:Y:S01]  /*6370*/  @P1 SYNCS.PHASECHK.TRANS64.TRYWAIT P0, [R2+URZ+0x70], R3 ;  /* 0x00007003020015a7 */ /* 0x000ee200080011ff */
[----:B------:R-:W-:Y:S01]  /*6380*/  BSSY B1, `(.L_x_104) ;  /* 0x0000017000017945 */ /* 0x000fe20003800000 */
[----:B---3--:R-:W-:Y:S03]  /*6390*/  @P1 SEL R90, RZ, 0x1, !P0 ;  /* 0x00000001ff5a1807 */ /* 0x008fe60004000000 */
[----:B------:R-:W-:Y:S05]  /*63a0*/  @!P1 BRA `(.L_x_105) ;  /* 0x0000000000509947 */ /* 0x000fea0003800000 */
[----:B------:R-:W-:Y:S01]  /*63b0*/  ISETP.NE.AND P1, PT, R91, RZ, PT ;  /* 0x000000ff5b00720c */ /* 0x000fe20003f25270 */
[----:B------:R-:W-:Y:S01]  /*63c0*/  BSSY B0, `(.L_x_106) ;  /* 0x000000a000007945 */ /* 0x000fe20003800000 */
[----:B------:R-:W-:Y:S11]  /*63d0*/  ISETP.NE.AND P0, PT, R90, RZ, PT ;  /* 0x000000ff5a00720c */ /* 0x000ff60003f05270 */
[----:B-1----:R-:W-:Y:S04]  /*63e0*/  @P1 IMAD R5, R88, 0x2000, R89 ;  /* 0x0000200058051824 */ /* 0x002fe800078e0259 */
[----:B------:R-:W-:Y:S05]  /*63f0*/  @P1 VIADD R4, R5, UR48 ;  /* 0x0000003005041c36 */ /* 0x000fea0008000000 */
[----:B------:R-:W-:Y:S01]  /*6400*/  @P1 IADD3 R3, PT, PT, R87, R4, RZ ;  /* 0x0000000457031210 */ /* 0x000fe20007ffe0ff */
[----:B------:R-:W-:Y:S01]  /*6410*/  @P1 IMAD.IADD R4, R75, 0x1, R4 ;  /* 0x000000014b041824 */ /* 0x000fe200078e0204 */
[----:B------:R-:W-:Y:S06]  /*6420*/  @P0 BRA `(.L_x_107) ;  /* 0x00000000000c0947 */ /* 0x000fec0003800000 */
[----:B--2---:R-:W-:Y:S04]  /*6430*/  SHF.L.U32 R0, R74, 0x1f, RZ ;  /* 0x0000001f4a007819 */ /* 0x004fe800000006ff */
[----:B------:R-:W1:Y:S02]  /*6440*/  SYNCS.PHASECHK.TRANS64.TRYWAIT P0, [R2+URZ+0x70], R0 ;  /* 0x00007000020075a7 */ /* 0x000e6400080011ff */
[----:B-1----:R-:W-:Y:S05]  /*6450*/  @!P0 BRA `(.L_x_108) ;  /* 0x0000002000fc8947 */ /* 0x002fea0003800000 */
.L_x_107:
[----:B------:R-:W-:Y:S05]  /*6460*/  BSYNC B0 ;  /* 0x0000000000007941 */ /* 0x000fea0003800000 */
.L_x_106:
[----:B------:R-:W-:Y:S02]  /*6470*/  ISETP.NE.AND P0, PT, R91, RZ, PT ;  /* 0x000000ff5b00720c */ /* 0x000fe40003f05270 */
[----:B------:R-:W-:Y:S11]  /*6480*/  IADD3 R88, PT, PT, R88, 0x1, RZ ;  /* 0x0000000158587810 */ /* 0x000ff60007ffe0ff */
[----:B-12---:R-:W-:Y:S01]  /*6490*/  @P0 IMAD.IADD R0, R75, 0x1, R3 ;  /* 0x000000014b000824 */ /* 0x006fe200078e0203 */
[----:B------:R-:W-:Y:S05]  /*64a0*/  @P0 WARPSYNC.ALL ;  /* 0x0000000000000948 */ /* 0x000fea0003800000 */
[----:B------:R3:W4:Y:S04]  /*64b0*/  @P0 LDSM.16.M88.4 R40, [R5+UR48+0x400] ;  /* 0x000400300528083b */ /* 0x0007280008000200 */
[----:B------:R3:W1:Y:S04]  /*64c0*/  @P0 LDSM.16.M88.4 R44, [R4+0x400] ;  /* 0x00040000042c083b */ /* 0x0006680000000200 */
[----:B------:R3:W2:Y:S04]  /*64d0*/  @P0 LDSM.16.M88.4 R48, [R3+0x400] ;  /* 0x000400000330083b */ /* 0x0006a80000000200 */
[----:B------:R3:W1:Y:S02]  /*64e0*/  @P0 LDSM.16.M88.4 R52, [R0+0x400] ;  /* 0x000400000034083b */ /* 0x0006640000000200 */
.L_x_105:
[----:B------:R-:W-:Y:S05]  /*64f0*/  BSYNC B1 ;  /* 0x0000000000017941 */ /* 0x000fea0003800000 */
.L_x_104:
[----:B--23--:R-:W-:Y:S05]  /*6500*/  VIADD R0, R34, 0x20 ;  /* 0x0000002022007836 */ /* 0x00cfea0000000000 */
[----:B------:R-:W-:Y:S04]  /*6510*/  SHF.R.U32.HI R0, RZ, 0x15, R0 ;  /* 0x00000015ff007819 */ /* 0x000fe80000011600 */
[----:B------:R-:W-:Y:S11]  /*6520*/  LOP3.LUT P0, RZ, R0, 0x3, R69, 0x48, !PT ;  /* 0x0000000300ff7812 */ /* 0x000ff60007804845 */
[----:B------:R-:W-:Y:S02]  /*6530*/  @!UPT UIADD3 URZ, UPT, UPT, URZ, URZ, URZ ;  /* 0x000000fffffff290 */ /* 0x000fe4000fffe0ff */
[----:B------:R-:W-:Y:S05]  /*6540*/  @!P0 BRA `(.L_x_109) ;  /* 0x0000000000408947 */ /* 0x000fea0003800000 */
[----:B------:R-:W2:Y:S01]  /*6550*/  LDCU.64 UR8, c[0x4][0x70] ;  /* 0x01000e00ff0877ac */ /* 0x000ea20008000a00 */
[----:B------:R-:W-:Y:S01]  /*6560*/  MOV R3, 0x0 ;  /* 0x0000000000037802 */ /* 0x000fe20000000f00 */
[----:B-1----:R-:W-:Y:S02]  /*6570*/  HFMA2 R12, -RZ, RZ, 0, 5.9604644775390625e-08 ;  /* 0x00000001ff0c7431 */ /* 0x002fe400000001ff */
[----:B------:R-:W-:Y:S02]  /*6580*/  IMAD.MOV.U32 R8, RZ, RZ, 0x192 ;  /* 0x00000192ff087424 */ /* 0x000fe400078e00ff */
[----:B------:R-:W-:Y:S01]  /*6590*/  IMAD.MOV.U32 R13, RZ, RZ, RZ ;  /* 0x000000ffff0d7224 */ /* 0x000fe200078e00ff */
[----:B------:R-:W1:Y:S01]  /*65a0*/  LDCU.64 UR6, c[0x4][0x78] ;  /* 0x01000f00ff0677ac */ /* 0x000e620008000a00 */
[----:B------:R-:W3:Y:S01]  /*65b0*/  LDC.64 R2, c[0x4][R3] ;  /* 0x0100000003027b82 */ /* 0x000ee20000000a00 */
[----:B------:R-:W5:Y:S01]  /*65c0*/  LDCU.64 UR4, c[0x4][0x10] ;  /* 0x01000200ff0477ac */ /* 0x000f620008000a00 */
[----:B--2---:R-:W-:Y:S01]  /*65d0*/  MOV R5, UR9 ;  /* 0x0000000900057c02 */ /* 0x004fe20008000f00 */
[----:B------:R-:W-:Y:S01]  /*65e0*/  IMAD.U32 R4, RZ, RZ, UR8 ;  /* 0x00000008ff047e24 */ /* 0x000fe2000f8e00ff */
[----:B-1----:R-:W-:Y:S01]  /*65f0*/  MOV R7, UR7 ;  /* 0x0000000700077c02 */ /* 0x002fe20008000f00 */
[----:B------:R-:W-:Y:S01]  /*6600*/  IMAD.U32 R6, RZ, RZ, UR6 ;  /* 0x00000006ff067e24 */ /* 0x000fe2000f8e00ff */
[----:B-----5:R-:W-:Y:S01]  /*6610*/  MOV R11, UR5 ;  /* 0x00000005000b7c02 */ /* 0x020fe20008000f00 */
[----:B------:R-:W-:Y:S02]  /*6620*/  IMAD.U32 R10, RZ, RZ, UR4 ;  /* 0x00000004ff0a7e24 */ /* 0x000fe4000f8e00ff */
[----:B------:R-:W-:Y:S07]  /*6630*/  LEPC R20, `(.L_x_109) ;  /* 0x000000001014794e */ /* 0x000fee0000000000 */
[----:B---34-:R-:W-:Y:S05]  /*6640*/  CALL.ABS.NOINC R2 ;  /* 0x0000000002007343 */ /* 0x018fea0003c00000 */
.L_x_109:
[----:B------:R-:W-:Y:S05]  /*6650*/  WARPSYNC.ALL ;  /* 0x0000000000007948 */ /* 0x000fea0003800000 */
[----:B------:R-:W-:Y:S01]  /*6660*/  R2UR UR4, R34 ;  /* 0x00000000220472ca */ /* 0x000fe200000e0000 */
[----:B------:R-:W-:Y:S01]  /*6670*/  BSSY.RECONVERGENT B0, `(.L_x_110) ;  /* 0x0000040000007945 */ /* 0x000fe20003800200 */
[----:B------:R-:W-:Y:S02]  /*6680*/  ISETP.NE.AND P6, PT, R81, RZ, PT ;  /* 0x000000ff5100720c */ /* 0x000fe40003fc5270 */
[----:B------:R-:W-:Y:S02]  /*6690*/  ISETP.NE.AND P0, PT, R77, RZ, PT ;  /* 0x000000ff4d00720c */ /* 0x000fe40003f05270 */
[----:B------:R-:W-:Y:S07]  /*66a0*/  MOV R20, UR51 ;  /* 0x0000003300147c02 */ /* 0x000fee0008000f00 */
[----:B-1----:R-:W1:Y:S02]  /*66b0*/  LDTM.16dp128bit.x8 R4, tmem[UR4+0x20] ;  /* 0x00002004000479ee */ /* 0x002e640008180000 */
[----:B------:R-:W-:Y:S01]  /*66c0*/  @P6 LEA R20, R20, UR48, 0x3 ;  /* 0x0000003014146c11 */ /* 0x000fe2000f8e18ff */
[C---:B-1----:R-:W-:Y:S01]  /*66d0*/  FMUL R0, R33.reuse, R4 ;  /* 0x0000000421007220 */ /* 0x042fe20000400000 */
[C---:B------:R-:W-:Y:S01]  /*66e0*/  FMUL R2, R33.reuse, R5 ;  /* 0x0000000521027220 */ /* 0x040fe20000400000 */
[C---:B------:R-:W-:Y:S01]  /*66f0*/  FMUL R3, R33.reuse, R6 ;  /* 0x0000000621037220 */ /* 0x040fe20000400000 */
[----:B------:R-:W-:Y:S01]  /*6700*/  FMUL R7, R33, R7 ;  /* 0x0000000721077220 */ /* 0x000fe20000400000 */
[----:B----4-:R-:W-:Y:S01]  /*6710*/  FFMA R36, R35, R40, R0 ;  /* 0x0000002823247223 */ /* 0x010fe20000000000 */
        /* <DEDUP_REMOVED lines=28> */
[----:B------:R1:W-:Y:S01]  /*68e0*/  STSM.16.M88.4 [R83+0x2000], R8 ;  /* 0x0020000853007844 */ /* 0x0003e20000000200 */
[----:B------:R-:W-:Y:S01]  /*68f0*/  FFMA R15, R35, R55, R19 ;  /* 0x00000037230f7223 */ /* 0x000fe20000000013 */
[----:B------:R-:W-:Y:S02]  /*6900*/  MOV R16, UR37 ;  /* 0x0000002500107c02 */ /* 0x000fe40008000f00 */
[----:B------:R-:W-:Y:S02]  /*6910*/  @P6 IADD3 R17, PT, PT, R20, 0x90, RZ ;  /* 0x0000009014116810 */ /* 0x000fe40007ffe0ff */
[----:B------:R1:W-:Y:S01]  /*6920*/  STSM.16.M88.4 [R85+0x2000], R12 ;  /* 0x0020000c55007844 */ /* 0x0003e20000000200 */
[----:B------:R-:W-:Y:S02]  /*6930*/  LEA R0, R88, UR48, 0x3 ;  /* 0x0000003058007c11 */ /* 0x000fe4000f8e18ff */
[----:B------:R-:W-:Y:S01]  /*6940*/  @P6 PRMT R16, R16, 0x654, R17 ;  /* 0x0000065410106816 */ /* 0x000fe20000000011 */
[----:B------:R-:W-:Y:S01]  /*6950*/  @!PT LDS RZ, [RZ] ;  /* 0x00000000fffff984 */ /* 0x000fe20000000800 */
[----:B------:R-:W-:Y:S01]  /*6960*/  @!PT LDS RZ, [RZ] ;  /* 0x00000000fffff984 */ /* 0x000fe20000000800 */
[----:B------:R-:W-:Y:S01]  /*6970*/  @!PT LDS RZ, [RZ] ;  /* 0x00000000fffff984 */ /* 0x000fe20000000800 */
[----:B------:R-:W-:Y:S01]  /*6980*/  @!PT LDS RZ, [RZ] ;  /* 0x00000000fffff984 */ /* 0x000fe20000000800 */
[----:B------:R2:W-:Y:S06]  /*6990*/  MEMBAR.ALL.CTA ;  /* 0x0000000000007992 */ /* 0x0005ec0000008000 */
[----:B--2---:R-:W2:Y:S01]  /*69a0*/  FENCE.VIEW.ASYNC.S ;  /* 0x00000000000073c6 */ /* 0x004ea20000000000 */
[----:B------:R-:W-:Y:S01]  /*69b0*/  @P6 SHF.L.U32 R2, R74, 0x1f, RZ ;  /* 0x0000001f4a026819 */ /* 0x000fe200000006ff */
[----:B--2---:R-:W-:Y:S06]  /*69c0*/  BAR.SYNC.DEFER_BLOCKING 0x1, 0x80 ;  /* 0x0042000000007b1d */ /* 0x004fec0000010000 */
[----:B------:R-:W-:Y:S05]  /*69d0*/  @P0 BRA `(.L_x_111) ;  /* 0x0000000000240947 */ /* 0x000fea0003800000 */
[----:B------:R-:W-:Y:S02]  /*69e0*/  UIADD3 UR8, UP0, UPT, UR52, 0x680, URZ ;  /* 0x0000068034087890 */ /* 0x000fe4000ff1e0ff */
[----:B------:R-:W-:Y:S02]  /*69f0*/  UIADD3 UR5, UPT, UPT, UR41, 0x20, URZ ;  /* 0x0000002029057890 */ /* 0x000fe4000fffe0ff */
[----:B------:R-:W-:Y:S02]  /*6a00*/  UIADD3 UR4, UPT, UPT, UR48, 0x2400, URZ ;  /* 0x0000240030047890 */ /* 0x000fe4000fffe0ff */
[----:B------:R-:W-:Y:S01]  /*6a10*/  UIADD3.X UR9, UPT, UPT, URZ, UR53, URZ, UP0, !UPT ;  /* 0x00000035ff097290 */ /* 0x000fe200087fe4ff */
[----:B------:R-:W-:Y:S01]  /*6a20*/  UMOV UR6, UR42 ;  /* 0x0000002a00067c82 */ /* 0x000fe20008000000 */
[----:B------:R-:W-:Y:S07]  /*6a30*/  UMOV UR7, UR36 ;  /* 0x0000002400077c82 */ /* 0x000fee0008000000 */
[----:B------:R2:W-:Y:S01]  /*6a40*/  UTMASTG.3D [UR4], [UR8] ;  /* 0x00000004080073b5 */ /* 0x0005e20008010000 */
[----:B------:R0:W-:Y:S01]  /*6a50*/  UTMACMDFLUSH ;  /* 0x00000000000079b7 */ /* 0x0001e20000000000 */
[----:B--2---:R-:W-:Y:S04]  /*6a60*/  DEPBAR.LE SB0, 0x1 ;  /* 0x000080400000791a */ /* 0x004fe80000000000 */
.L_x_111:
[----:B------:R-:W-:Y:S05]  /*6a70*/  BSYNC.RECONVERGENT B0 ;  /* 0x0000000000007941 */ /* 0x000fea0003800200 */
.L_x_110:
[----:B------:R-:W-:Y:S01]  /*6a80*/  BAR.SYNC.DEFER_BLOCKING 0x1, 0x80 ;  /* 0x0042000000007b1d */ /* 0x000fe20000010000 */
[----:B------:R-:W-:Y:S04]  /*6a90*/  UIADD3 UR40, UPT, UPT, UR51, 0x1, URZ ;  /* 0x0000000133287890 */ /* 0x000fe8000fffe0ff */
[----:B------:R-:W-:Y:S04]  /*6aa0*/  UISETP.NE.AND UP0, UPT, UR40, 0x4, UPT ;  /* 0x000000042800788c */ /* 0x000fe8000bf05270 */
[----:B------:R-:W-:Y:S01]  /*6ab0*/  USEL UR40, UR40, URZ, UP0 ;  /* 0x000000ff28287287 */ /* 0x000fe20008000000 */
[----:B------:R2:W-:Y:S01]  /*6ac0*/  @P6 SYNCS.ARRIVE.TRANS64.RED.A1T0 RZ, [R16+URZ], RZ ;  /* 0x000000ff10ff69a7 */ /* 0x0005e200081004ff */
[----:B------:R-:W-:Y:S01]  /*6ad0*/  BSSY B1, `(.L_x_112) ;  /* 0x0000018000017945 */ /* 0x000fe20003800000 */
[----:B------:R-:W3:Y:S02]  /*6ae0*/  @P6 SYNCS.PHASECHK.TRANS64.TRYWAIT P0, [R0+URZ+0x70], R2 ;  /* 0x00007002000065a7 */ /* 0x000ee400080011ff */
[----:B---3--:R-:W-:Y:S01]  /*6af0*/  @P6 SEL R90, RZ, 0x1, !P0 ;  /* 0x00000001ff5a6807 */ /* 0x008fe20004000000 */
[----:B--2---:R-:W-:Y:S06]  /*6b00*/  @!P6 BRA `(.L_x_113) ;  /* 0x000000000050e947 */ /* 0x004fec0003800000 */
        /* <DEDUP_REMOVED lines=8> */
[----:B------:R-:W-:Y:S04]  /*6b90*/  SHF.L.U32 R5, R74, 0x1f, RZ ;  /* 0x0000001f4a057819 */ /* 0x000fe800000006ff */
[----:B------:R-:W1:Y:S02]  /*6ba0*/  SYNCS.PHASECHK.TRANS64.TRYWAIT P0, [R0+URZ+0x70], R5 ;  /* 0x00007005000075a7 */ /* 0x000e6400080011ff */
[----:B-1----:R-:W-:Y:S05]  /*6bb0*/  @!P0 BRA `(.L_x_116) ;  /* 0x0000001c00388947 */ /* 0x002fea0003800000 */
.L_x_115:
[----:B------:R-:W-:Y:S05]  /*6bc0*/  BSYNC B0 ;  /* 0x0000000000007941 */ /* 0x000fea0003800000 */
.L_x_114:
[----:B------:R-:W-:Y:S02]  /*6bd0*/  ISETP.NE.AND P0, PT, R91, RZ, PT ;  /* 0x000000ff5b00720c */ /* 0x000fe40003f05270 */
[----:B------:R-:W-:Y:S11]  /*6be0*/  IADD3 R88, PT, PT, R88, 0x1, RZ ;  /* 0x0000000158587810 */ /* 0x000ff60007ffe0ff */
[----:B-1----:R-:W-:Y:S01]  /*6bf0*/  @P0 IMAD.IADD R0, R75, 0x1, R2 ;  /* 0x000000014b000824 */ /* 0x002fe200078e0202 */
[----:B------:R-:W-:Y:S05]  /*6c00*/  @P0 WARPSYNC.ALL ;  /* 0x0000000000000948 */ /* 0x000fea0003800000 */
[----:B------:R2:W3:Y:S04]  /*6c10*/  @P0 LDSM.16.M88.4 R40, [R4+UR48+0x400] ;  /* 0x000400300428083b */ /* 0x0004e80008000200 */
[----:B------:R2:W4:Y:S04]  /*6c20*/  @P0 LDSM.16.M88.4 R44, [R3+0x400] ;  /* 0x00040000032c083b */ /* 0x0005280000000200 */
[----:B------:R2:W1:Y:S04]  /*6c30*/  @P0 LDSM.16.M88.4 R48, [R2+0x400] ;  /* 0x000400000230083b */ /* 0x0004680000000200 */
[----:B------:R2:W1:Y:S02]  /*6c40*/  @P0 LDSM.16.M88.4 R52, [R0+0x400] ;  /* 0x000400000034083b */ /* 0x0004640000000200 */
.L_x_113:
[----:B------:R-:W-:Y:S05]  /*6c50*/  BSYNC B1 ;  /* 0x0000000000017941 */ /* 0x000fea0003800000 */
.L_x_112:
[----:B--2---:R-:W-:Y:S05]  /*6c60*/  VIADD R0, R34, 0x40 ;  /* 0x0000004022007836 */ /* 0x004fea0000000000 */
        /* <DEDUP_REMOVED lines=20> */
.L_x_117:
        /* <DEDUP_REMOVED lines=12> */
[----:B---3--:R-:W-:Y:S01]  /*6e70*/  FFMA R36, R35, R40, R0 ;  /* 0x0000002823247223 */ /* 0x008fe20000000000 */
[----:B------:R-:W-:Y:S01]  /*6e80*/  FMUL R4, R33, R8 ;  /* 0x0000000821047220 */ /* 0x000fe20000400000 */
[----:B------:R-:W-:Y:S01]  /*6e90*/  FFMA R37, R35, R41, R2 ;  /* 0x0000002923257223 */ /* 0x000fe20000000002 */
        /* <DEDUP_REMOVED lines=51> */
.L_x_119:
[----:B------:R-:W-:Y:S05]  /*71d0*/  BSYNC.RECONVERGENT B0 ;  /* 0x0000000000007941 */ /* 0x000fea0003800200 */
.L_x_118:
        /* <DEDUP_REMOVED lines=12> */
[----:B------:R-:W-:Y:S04]  /*72a0*/  @P1 IMAD R88, R88, 0x2000, R89 ;  /* 0x0000200058581824 */ /* 0x000fe800078e0259 */
[----:B------:R-:W-:Y:S05]  /*72b0*/  @P1 VIADD R3, R88, UR48 ;  /* 0x0000003058031c36 */ /* 0x000fea0008000000 */
[----:B------:R-:W-:Y:S01]  /*72c0*/  @P1 IADD3 R87, PT, PT, R87, R3, RZ ;  /* 0x0000000357571210 */ /* 0x000fe20007ffe0ff */
[----:B------:R-:W-:Y:S01]  /*72d0*/  @P1 IMAD.IADD R3, R75, 0x1, R3 ;  /* 0x000000014b031824 */ /* 0x000fe200078e0203 */
[----:B------:R-:W-:Y:S06]  /*72e0*/  @P0 BRA `(.L_x_123) ;  /* 0x00000000000c0947 */ /* 0x000fec0003800000 */
[----:B------:R-:W-:Y:S04]  /*72f0*/  SHF.L.U32 R0, R74, 0x1f, RZ ;  /* 0x0000001f4a007819 */ /* 0x000fe800000006ff */
[----:B------:R-:W2:Y:S02]  /*7300*/  SYNCS.PHASECHK.TRANS64.TRYWAIT P0, [R2+URZ+0x70], R0 ;  /* 0x00007000020075a7 */ /* 0x000ea400080011ff */
[----:B--2---:R-:W-:Y:S05]  /*7310*/  @!P0 BRA `(.L_x_124) ;  /* 0x0000001400748947 */ /* 0x004fea0003800000 */
.L_x_123:
[----:B------:R-:W-:Y:S05]  /*7320*/  BSYNC B0 ;  /* 0x0000000000007941 */ /* 0x000fea0003800000 */
.L_x_122:
[----:B------:R-:W-:Y:S11]  /*7330*/  ISETP.NE.AND P0, PT, R91, RZ, PT ;  /* 0x000000ff5b00720c */ /* 0x000ff60003f05270 */
[----:B------:R-:W-:Y:S02]  /*7340*/  @!UPT UIADD3 URZ, UPT, UPT, URZ, URZ, URZ ;  /* 0x000000fffffff290 */ /* 0x000fe4000fffe0ff */
[----:B--2---:R-:W-:Y:S01]  /*7350*/  @P0 IADD3 R0, PT, PT, R75, R87, RZ ;  /* 0x000000574b000210 */ /* 0x004fe20007ffe0ff */
[----:B------:R-:W-:Y:S05]  /*7360*/  @P0 WARPSYNC.ALL ;  /* 0x0000000000000948 */ /* 0x000fea0003800000 */
[----:B------:R2:W3:Y:S04]  /*7370*/  @P0 LDSM.16.M88.4 R40, [R88+UR48+0x400] ;  /* 0x000400305828083b */ /* 0x0004e80008000200 */
[----:B------:R2:W4:Y:S04]  /*7380*/  @P0 LDSM.16.M88.4 R44, [R3+0x400] ;  /* 0x00040000032c083b */ /* 0x0005280000000200 */
[----:B------:R2:W1:Y:S04]  /*7390*/  @P0 LDSM.16.M88.4 R48, [R87+0x400] ;  /* 0x000400005730083b */ /* 0x0004680000000200 */
[----:B------:R2:W1:Y:S02]  /*73a0*/  @P0 LDSM.16.M88.4 R52, [R0+0x400] ;  /* 0x000400000034083b */ /* 0x0004640000000200 */
.L_x_121:
[----:B------:R-:W-:Y:S05]  /*73b0*/  BSYNC B1 ;  /* 0x0000000000017941 */ /* 0x000fea0003800000 */
.L_x_120:
        /* <DEDUP_REMOVED lines=21> */
.L_x_125:
[----:B------:R-:W-:Y:S01]  /*7510*/  ISETP.NE.AND P0, PT, R77, RZ, PT ;  /* 0x000000ff4d00720c */ /* 0x000fe20003f05270 */
[----:B------:R-:W-:Y:S05]  /*7520*/  WARPSYNC.ALL ;  /* 0x0000000000007948 */ /* 0x000fea0003800000 */
[----:B------:R-:W-:Y:S01]  /*7530*/  R2UR UR4, R34 ;  /* 0x00000000220472ca */ /* 0x000fe200000e0000 */
[----:B------:R-:W-:Y:S01]  /*7540*/  BSSY.RECONVERGENT B0, `(.L_x_126) ;  /* 0x000003c000007945 */ /* 0x000fe20003800200 */
[----:B------:R-:W-:Y:S11]  /*7550*/  R2UR UR5, R86 ;  /* 0x00000000560572ca */ /* 0x000ff600000e0000 */
[----:B-1----:R-:W1:Y:S01]  /*7560*/  LDTM.16dp128bit.x8 R4, tmem[UR4+0x60] ;  /* 0x00006004000479ee */ /* 0x002e620008180000 */
[----:B------:R-:W-:Y:S01]  /*7570*/  NOP ;  /* 0x0000000000007918 */ /* 0x000fe20000000000 */
[----:B------:R-:W-:Y:S04]  /*7580*/  UIADD3 UR5, UPT, UPT, UR5, 0x100, URZ ;  /* 0x0000010005057890 */ /* 0x000fe8000fffe0ff */
[----:B------:R-:W-:Y:S09]  /*7590*/  UPRMT UR5, UR37, 0x654, UR5 ;  /* 0x0000065425057896 */ /* 0x000ff20008000005 */
[----:B-1----:R-:W-:Y:S01]  /*75a0*/  SYNCS.ARRIVE.TRANS64.RED.A1T0 RZ, [UR5], RZ ;  /* 0x000000ffffff79a7 */ /* 0x002fe20008100405 */
[C---:B------:R-:W-:Y:S01]  /*75b0*/  FMUL R0, R33.reuse, R4 ;  /* 0x0000000421007220 */ /* 0x040fe20000400000 */
        /* <DEDUP_REMOVED lines=33> */
[----:B------:R-:W-:Y:S05]  /*77d0*/  FFMA R15, R35, R55, R19 ;  /* 0x00000037230f7223 */ /* 0x000fea0000000013 */
[----:B------:R1:W-:Y:S01]  /*77e0*/  STSM.16.M88.4 [R85+0x6000], R12 ;  /* 0x0060000c55007844 */ /* 0x0003e20000000200 */
        /* <DEDUP_REMOVED lines=17> */
.L_x_127:
[----:B------:R-:W-:Y:S05]  /*7900*/  BSYNC.RECONVERGENT B0 ;  /* 0x0000000000007941 */ /* 0x000fea0003800200 */
.L_x_126:
[----:B------:R-:W-:Y:S01]  /*7910*/  BAR.SYNC.DEFER_BLOCKING 0x1, 0x80 ;  /* 0x0042000000007b1d */ /* 0x000fe20000010000 */
[----:B------:R-:W-:Y:S01]  /*7920*/  UISETP.NE.AND UP0, UPT, UR49, -0x4, UPT ;  /* 0xfffffffc3100788c */ /* 0x000fe2000bf05270 */
[----:B------:R-:W-:Y:S08]  /*7930*/  IADD3 R31, PT, PT, R31, 0x1, RZ ;  /* 0x000000011f1f7810 */ /* 0x000ff00007ffe0ff */
[----:B------:R-:W-:Y:S05]  /*7940*/  BRA.U !UP0, `(.L_x_128) ;  /* 0x0000000108287547 */ /* 0x000fea000b800000 */
[----:B------:R-:W-:Y:S01]  /*7950*/  ISETP.NE.AND P0, PT, R81, RZ, PT ;  /* 0x000000ff5100720c */ /* 0x000fe20003f05270 */
[----:B------:R-:W-:Y:S01]  /*7960*/  IMAD.U32 R2, RZ, RZ, UR51 ;  /* 0x00000033ff027e24 */ /* 0x000fe2000f8e00ff */
[----:B------:R-:W-:Y:S01]  /*7970*/  UIADD3 UR51, UPT, UPT, UR51, 0x1, URZ ;  /* 0x0000000133337890 */ /* 0x000fe2000fffe0ff */
[----:B------:R-:W-:Y:S03]  /*7980*/  IMAD.U32 R0, RZ, RZ, UR37 ;  /* 0x00000025ff007e24 */ /* 0x000fe6000f8e00ff */
[----:B------:R-:W-:Y:S04]  /*7990*/  UISETP.NE.AND UP0, UPT, UR51, 0x4, UPT ;  /* 0x000000043300788c */ /* 0x000fe8000bf05270 */
[----:B------:R-:W-:Y:S03]  /*79a0*/  USEL UR51, UR51, URZ, UP0 ;  /* 0x000000ff33337287 */ /* 0x000fe60008000000 */
[----:B------:R-:W-:Y:S05]  /*79b0*/  @P0 LEA R2, R2, UR48, 0x3 ;  /* 0x0000003002020c11 */ /* 0x000fea000f8e18ff */
[----:B------:R-:W-:Y:S05]  /*79c0*/  @P0 VIADD R2, R2, 0x90 ;  /* 0x0000009002020836 */ /* 0x000fea0000000000 */
[----:B------:R-:W-:Y:S04]  /*79d0*/  @P0 PRMT R0, R0, 0x654, R2 ;  /* 0x0000065400000816 */ /* 0x000fe80000000002 */
[----:B------:R2:W-:Y:S03]  /*79e0*/  @P0 SYNCS.ARRIVE.TRANS64.RED.A1T0 RZ, [R0+URZ], RZ ;  /* 0x000000ff00ff09a7 */ /* 0x0005e600081004ff */
.L_x_128:
[----:B------:R-:W-:Y:S01]  /*79f0*/  ISETP.NE.AND P2, PT, R78, RZ, PT ;  /* 0x000000ff4e00720c */ /* 0x000fe20003f45270 */
[----:B------:R-:W-:Y:S01]  /*7a00*/  UIADD3 UR49, UPT, UPT, UR49, 0x4, URZ ;  /* 0x0000000431317890 */ /* 0x000fe2000fffe0ff */
[----:B------:R-:W-:Y:S01]  /*7a10*/  ISETP.NE.AND P0, PT, R80, 0x2, PT ;  /* 0x000000025000780c */ /* 0x000fe20003f05270 */
[----:B-1----:R-:W-:Y:S01]  /*7a20*/  IMAD.IADD R14, R29, 0x1, R62 ;  /* 0x000000011d0e7824 */ /* 0x002fe200078e023e */
[----:B------:R-:W-:Y:S01]  /*7a30*/  ISETP.NE.AND P1, PT, R31, 0x4, PT ;  /* 0x000000041f00780c */ /* 0x000fe20003f25270 */
[----:B------:R-:W-:Y:S01]  /*7a40*/  IMAD.IADD R15, R30, 0x1, R63 ;  /* 0x000000011e0f7824 */ /* 0x000fe200078e023f */
[----:B------:R-:W-:Y:S02]  /*7a50*/  SEL R2, RZ, 0x1, P0 ;  /* 0x00000001ff027807 */ /* 0x000fe40000000000 */
[----:B--2---:R-:W-:Y:S02]  /*7a60*/  SEL R0, RZ, 0x1, P1 ;  /* 0x00000001ff007807 */ /* 0x004fe40000800000 */
[----:B------:R-:W-:Y:S02]  /*7a70*/  LOP3.LUT R72, R72, R2, RZ, 0x3c, !PT ;  /* 0x0000000248487212 */ /* 0x000fe400078e3cff */
[----:B------:R-:W-:Y:S02]  /*7a80*/  LOP3.LUT R73, R73, R0, RZ, 0x3c, !PT ;  /* 0x0000000049497212 */ /* 0x000fe400078e3cff */
[----:B------:R-:W-:Y:S02]  /*7a90*/  @P2 R2UR UR36, R71 ;  /* 0x00000000472422ca */ /* 0x000fe400000e0000 */
[----:B------:R-:W-:Y:S02]  /*7aa0*/  SEL R80, R80, RZ, P0 ;  /* 0x000000ff50507207 */ /* 0x000fe40000000000 */
[----:B------:R-:W-:Y:S01]  /*7ab0*/  SEL R31, R31, RZ, P1 ;  /* 0x000000ff1f1f7207 */ /* 0x000fe20000800000 */
[----:B------:R-:W-:Y:S10]  /*7ac0*/  @P2 BRA `(.L_x_129) ;  /* 0xffffffd400082947 */ /* 0x000ff4000383ffff */
[----:B------:R-:W-:-:S09]  /*7ad0*/  UISETP.NE.AND UP0, UPT, UR50, URZ, UPT ;  /* 0x000000ff3200728c */ /* 0x000fd2000bf05270 */
[----:B------:R-:W-:Y:S05]  /*7ae0*/  BRA.U !UP0, `(.L_x_130) ;  /* 0x0000000108487547 */ /* 0x000fea000b800000 */
[----:B------:R-:W1:Y:S02]  /*7af0*/  LDCU.64 UR4, c[0x0][0x890] ;  /* 0x00011200ff0477ac */ /* 0x000e640008000a00 */
[----:B-1----:R-:W-:-:S04]  /*7b00*/  UISETP.NE.U32.AND UP0, UPT, UR4, URZ, UPT ;  /* 0x000000ff0400728c */ /* 0x002fc8000bf05070 */
[----:B------:R-:W-:-:S09]  /*7b10*/  UISETP.NE.AND.EX UP0, UPT, UR5, URZ, UPT, UP0 ;  /* 0x000000ff0500728c */ /* 0x000fd2000bf05300 */
[----:B------:R-:W-:Y:S05]  /*7b20*/  BRA.U UP0, `(.L_x_131) ;  /* 0x00000001000c7547 */ /* 0x000fea000b800000 */
[----:B------:R-:W-:-:S13]  /*7b30*/  FSETP.NEU.AND P0, PT, R35, RZ, PT ;  /* 0x000000ff2300720b */ /* 0x000fda0003f0d000 */
[----:B------:R-:W-:Y:S05]  /*7b40*/  @!P0 EXIT ;  /* 0x000000000000894d */ /* 0x000fea0003800000 */
[----:B------:R-:W-:Y:S05]  /*7b50*/  BRA `(.L_x_130) ;  /* 0x00000000002c7947 */ /* 0x000fea0003800000 */
.L_x_131:
[----:B------:R-:W-:Y:S01]  /*7b60*/  ISETP.NE.AND P0, PT, R79, RZ, PT ;  /* 0x000000ff4f00720c */ /* 0x000fe20003f05270 */
[----:B------:R-:W-:-:S12]  /*7b70*/  BSSY.RECONVERGENT B0, `(.L_x_130) ;  /* 0x0000009000007945 */ /* 0x000fd80003800200 */
[----:B------:R-:W-:Y:S05]  /*7b80*/  @P0 BRA `(.L_x_132) ;  /* 0x0000000000140947 */ /* 0x000fea0003800000 */
[----:B------:R-:W1:Y:S02]  /*7b90*/  LDCU.64 UR4, c[0x0][0x888] ;  /* 0x00011100ff0477ac */ /* 0x000e640008000a00 */
[----:B-1----:R-:W-:-:S04]  /*7ba0*/  ISETP.NE.U32.AND P0, PT, RZ, UR4, PT ;  /* 0x00000004ff007c0c */ /* 0x002fc8000bf05070 */
[----:B------:R-:W-:-:S13]  /*7bb0*/  ISETP.NE.AND.EX P0, PT, RZ, UR5, PT, P0 ;  /* 0x00000005ff007c0c */ /* 0x000fda000bf05300 */
[----:B------:R-:W-:Y:S05]  /*7bc0*/  @!P0 EXIT ;  /* 0x000000000000894d */ /* 0x000fea0003800000 */
[----:B------:R-:W-:Y:S05]  /*7bd0*/  BRA `(.L_x_133) ;  /* 0x0000000000087947 */ /* 0x000fea0003800000 */
.L_x_132:
[----:B------:R-:W-:-:S13]  /*7be0*/  FSETP.NEU.AND P0, PT, R35, RZ, PT ;  /* 0x000000ff2300720b */ /* 0x000fda0003f0d000 */
[----:B------:R-:W-:Y:S05]  /*7bf0*/  @!P0 EXIT ;  /* 0x000000000000894d */ /* 0x000fea0003800000 */
.L_x_133:
[----:B------:R-:W-:Y:S05]  /*7c00*/  BSYNC.RECONVERGENT B0 ;  /* 0x0000000000007941 */ /* 0x000fea0003800200 */
.L_x_130:
[----:B------:R-:W-:Y:S01]  /*7c10*/  ULEA UR4, UR51, UR48, 0x3 ;  /* 0x0000003033047291 */ /* 0x000fe2000f8e18ff */
[----:B------:R-:W-:-:S04]  /*7c20*/  DEPBAR.LE SB0, 0x0 ;  /* 0x000080000000791a */ /* 0x000fc80000000000 */
[----:B------:R-:W-:-:S04]  /*7c30*/  UIADD3 UR4, UPT, UPT, UR4, 0x90, URZ ;  /* 0x0000009004047890 */ /* 0x000fc8000fffe0ff */
[----:B------:R-:W-:-:S09]  /*7c40*/  UPRMT UR4, UR37, 0x654, UR4 ;  /* 0x0000065425047896 */ /* 0x000fd20008000004 */
[----:B------:R-:W-:Y:S01]  /*7c50*/  SYNCS.ARRIVE.TRANS64.RED.A1T0 RZ, [UR4], RZ ;  /* 0x000000ffffff79a7 */ /* 0x000fe20008100404 */
[----:B------:R-:W-:Y:S05]  /*7c60*/  EXIT ;  /* 0x000000000000794d */ /* 0x000fea0003800000 */
.L_x_19:
[----:B--2---:R2:W1:Y:S02]  /*7c70*/  SYNCS.PHASECHK.TRANS64.TRYWAIT P0, [R2+URZ+0x130], R3 ;  /* 0x00013003020075a7 */ /* 0x00446400080011ff */
[----:B-1----:R-:W-:Y:S05]  /*7c80*/  @!P0 NANOSLEEP.SYNCS 0x989680 ;  /* 0x009896800000895d */ /* 0x002fea0003900000 */
[----:B------:R-:W1:Y:S02]  /*7c90*/  @!P0 SYNCS.PHASECHK.TRANS64 P0, [R2+URZ+0x130], R3 ;  /* 0x00013003020085a7 */ /* 0x000e6400080010ff */
[----:B-1----:R-:W-:Y:S05]  /*7ca0*/  @!P0 BRA `(.L_x_19) ;  /* 0xfffffffc00f08947 */ /* 0x002fea000383ffff */
[----:B------:R-:W-:Y:S05]  /*7cb0*/  BRA `(.L_x_134) ;  /* 0xffffff9800607947 */ /* 0x000fea000383ffff */
.L_x_22:
[----:B-1----:R-:W-:-:S07]  /*7cc0*/  MOV R2, UR33 ;  /* 0x0000002100027c02 */ /* 0x002fce0008000f00 */
.L_x_135:
[----:B-1----:R1:W2:Y:S02]  /*7cd0*/  SYNCS.PHASECHK.TRANS64.TRYWAIT P0, [R2+URZ+0x38], R4 ;  /* 0x00003804020075a7 */ /* 0x0022a400080011ff */
[----:B--2---:R-:W-:Y:S05]  /*7ce0*/  @!P0 NANOSLEEP.SYNCS 0x989680 ;  /* 0x009896800000895d */ /* 0x004fea0003900000 */
[----:B------:R-:W2:Y:S02]  /*7cf0*/  @!P0 SYNCS.PHASECHK.TRANS64 P0, [R2+URZ+0x38], R4 ;  /* 0x00003804020085a7 */ /* 0x000ea400080010ff */
[----:B--2---:R-:W-:Y:S05]  /*7d00*/  @!P0 BRA `(.L_x_135) ;  /* 0xfffffffc00f08947 */ /* 0x004fea000383ffff */
[----:B------:R-:W-:Y:S05]  /*7d10*/  BRA `(.L_x_21) ;  /* 0xffffff9800b07947 */ /* 0x000fea000383ffff */
.L_x_28:
[----:B-1----:R-:W-:-:S07]  /*7d20*/  MOV R2, UR17 ;  /* 0x0000001100027c02 */ /* 0x002fce0008000f00 */
.L_x_136:
[----:B-1----:R1:W2:Y:S02]  /*7d30*/  SYNCS.PHASECHK.TRANS64.TRYWAIT P0, [R2+URZ+0x38], R4 ;  /* 0x00003804020075a7 */ /* 0x0022a400080011ff */
[----:B--2---:R-:W-:Y:S05]  /*7d40*/  @!P0 NANOSLEEP.SYNCS 0x989680 ;  /* 0x009896800000895d */ /* 0x004fea0003900000 */
[----:B------:R-:W2:Y:S02]  /*7d50*/  @!P0 SYNCS.PHASECHK.TRANS64 P0, [R2+URZ+0x38], R4 ;  /* 0x00003804020085a7 */ /* 0x000ea400080010ff */
[----:B--2---:R-:W-:Y:S05]  /*7d60*/  @!P0 BRA `(.L_x_136) ;  /* 0xfffffffc00f08947 */ /* 0x004fea000383ffff */
[----:B------:R-:W-:Y:S05]  /*7d70*/  BRA `(.L_x_27) ;  /* 0xffffff9c00587947 */ /* 0x000fea000383ffff */
.L_x_32:
[----:B-1----:R1:W2:Y:S02]  /*7d80*/  SYNCS.PHASECHK.TRANS64.TRYWAIT P0, [R2+URZ+0xc0], R3 ;  /* 0x0000c003020075a7 */ /* 0x0022a400080011ff */
[----:B--2---:R-:W-:Y:S05]  /*7d90*/  @!P0 NANOSLEEP.SYNCS 0x989680 ;  /* 0x009896800000895d */ /* 0x004fea0003900000 */
[----:B------:R-:W2:Y:S02]  /*7da0*/  @!P0 SYNCS.PHASECHK.TRANS64 P0, [R2+URZ+0xc0], R3 ;  /* 0x0000c003020085a7 */ /* 0x000ea400080010ff */
[----:B--2---:R-:W-:Y:S05]  /*7db0*/  @!P0 BRA `(.L_x_32) ;  /* 0xfffffffc00f08947 */ /* 0x004fea000383ffff */
[----:B------:R-:W-:Y:S05]  /*7dc0*/  BRA `(.L_x_137) ;  /* 0xffffff9c00e87947 */ /* 0x000fea000383ffff */
.L_x_36:
[----:B----4-:R-:W-:-:S07]  /*7dd0*/  MOV R0, UR5 ;  /* 0x0000000500007c02 */ /* 0x010fce0008000f00 */
.L_x_138:
[----:B-1----:R1:W2:Y:S02]  /*7de0*/  SYNCS.PHASECHK.TRANS64.TRYWAIT P0, [R0+URZ], R2 ;  /* 0x00000002000075a7 */ /* 0x0022a400080011ff */
[----:B--2---:R-:W-:Y:S05]  /*7df0*/  @!P0 NANOSLEEP.SYNCS 0x989680 ;  /* 0x009896800000895d */ /* 0x004fea0003900000 */
[----:B------:R-:W2:Y:S02]  /*7e00*/  @!P0 SYNCS.PHASECHK.TRANS64 P0, [R0+URZ], R2 ;  /* 0x00000002000085a7 */ /* 0x000ea400080010ff */
[----:B--2---:R-:W-:Y:S05]  /*7e10*/  @!P0 BRA `(.L_x_138) ;  /* 0xfffffffc00f08947 */ /* 0x004fea000383ffff */
[----:B------:R-:W-:Y:S05]  /*7e20*/  BRA `(.L_x_139) ;  /* 0xffffffa400587947 */ /* 0x000fea000383ffff */
.L_x_37:
[----:B----4-:R-:W-:-:S07]  /*7e30*/  MOV R0, UR5 ;  /* 0x0000000500007c02 */ /* 0x010fce0008000f00 */
.L_x_140:
[----:B-1----:R1:W2:Y:S02]  /*7e40*/  SYNCS.PHASECHK.TRANS64.TRYWAIT P0, [R0+URZ], R3 ;  /* 0x00000003000075a7 */ /* 0x0022a400080011ff */
[----:B--2---:R-:W-:Y:S05]  /*7e50*/  @!P0 NANOSLEEP.SYNCS 0x989680 ;  /* 0x009896800000895d */ /* 0x004fea0003900000 */
[----:B------:R-:W2:Y:S02]  /*7e60*/  @!P0 SYNCS.PHASECHK.TRANS64 P0, [R0+URZ], R3 ;  /* 0x00000003000085a7 */ /* 0x000ea400080010ff */
[----:B--2---:R-:W-:Y:S05]  /*7e70*/  @!P0 BRA `(.L_x_140) ;  /* 0xfffffffc00f08947 */ /* 0x004fea000383ffff */
[----:B------:R-:W-:Y:S05]  /*7e80*/  BRA `(.L_x_141) ;  /* 0xffffffa400647947 */ /* 0x000fea000383ffff */
.L_x_38:
[----:B----4-:R-:W-:-:S07]  /*7e90*/  MOV R0, UR5 ;  /* 0x0000000500007c02 */ /* 0x010fce0008000f00 */
.L_x_142:
[----:B-1----:R1:W2:Y:S02]  /*7ea0*/  SYNCS.PHASECHK.TRANS64.TRYWAIT P0, [R0+URZ], R3 ;  /* 0x00000003000075a7 */ /* 0x0022a400080011ff */
[----:B--2---:R-:W-:Y:S05]  /*7eb0*/  @!P0 NANOSLEEP.SYNCS 0x989680 ;  /* 0x009896800000895d */ /* 0x004fea0003900000 */
[----:B------:R-:W2:Y:S02]  /*7ec0*/  @!P0 SYNCS.PHASECHK.TRANS64 P0, [R0+URZ], R3 ;  /* 0x00000003000085a7 */ /* 0x000ea400080010ff */
[----:B--2---:R-:W-:Y:S05]  /*7ed0*/  @!P0 BRA `(.L_x_142) ;  /* 0xfffffffc00f08947 */ /* 0x004fea000383ffff */
[----:B------:R-:W-:Y:S05]  /*7ee0*/  BRA `(.L_x_143) ;  /* 0xffffffa400707947 */ /* 0x000fea000383ffff */
.L_x_39:
[----:B----4-:R-:W-:-:S07]  /*7ef0*/  MOV R0, UR5 ;  /* 0x0000000500007c02 */ /* 0x010fce0008000f00 */
.L_x_144:
[----:B-1----:R1:W2:Y:S02]  /*7f00*/  SYNCS.PHASECHK.TRANS64.TRYWAIT P0, [R0+URZ], R3 ;  /* 0x00000003000075a7 */ /* 0x0022a400080011ff */
[----:B--2---:R-:W-:Y:S05]  /*7f10*/  @!P0 NANOSLEEP.SYNCS 0x989680 ;  /* 0x009896800000895d */ /* 0x004fea0003900000 */
[----:B------:R-:W2:Y:S02]  /*7f20*/  @!P0 SYNCS.PHASECHK.TRANS64 P0, [R0+URZ], R3 ;  /* 0x00000003000085a7 */ /* 0x000ea400080010ff */
[----:B--2---:R-:W-:Y:S05]  /*7f30*/  @!P0 BRA `(.L_x_144) ;  /* 0xfffffffc00f08947 */ /* 0x004fea000383ffff */
[----:B------:R-:W-:Y:S05]  /*7f40*/  BRA `(.L_x_145) ;  /* 0xffffffa4007c7947 */ /* 0x000fea000383ffff */
.L_x_40:
[----:B----4-:R-:W-:-:S07]  /*7f50*/  MOV R0, UR5 ;  /* 0x0000000500007c02 */ /* 0x010fce0008000f00 */
.L_x_146:
[----:B-1----:R1:W2:Y:S02]  /*7f60*/  SYNCS.PHASECHK.TRANS64.TRYWAIT P0, [R0+URZ], R3 ;  /* 0x00000003000075a7 */ /* 0x0022a400080011ff */
[----:B--2---:R-:W-:Y:S05]  /*7f70*/  @!P0 NANOSLEEP.SYNCS 0x989680 ;  /* 0x009896800000895d */ /* 0x004fea0003900000 */
[----:B------:R-:W2:Y:S02]  /*7f80*/  @!P0 SYNCS.PHASECHK.TRANS64 P0, [R0+URZ], R3 ;  /* 0x00000003000085a7 */ /* 0x000ea400080010ff */
[----:B--2---:R-:W-:Y:S05]  /*7f90*/  @!P0 BRA `(.L_x_146) ;  /* 0xfffffffc00f08947 */ /* 0x004fea000383ffff */
[----:B------:R-:W-:Y:S05]  /*7fa0*/  BRA `(.L_x_147) ;  /* 0xffffffa400887947 */ /* 0x000fea000383ffff */
.L_x_41:
[----:B----4-:R-:W-:-:S07]  /*7fb0*/  MOV R0, UR5 ;  /* 0x0000000500007c02 */ /* 0x010fce0008000f00 */
.L_x_148:
[----:B-1----:R1:W2:Y:S02]  /*7fc0*/  SYNCS.PHASECHK.TRANS64.TRYWAIT P0, [R0+URZ], R3 ;  /* 0x00000003000075a7 */ /* 0x0022a400080011ff */
[----:B--2---:R-:W-:Y:S05]  /*7fd0*/  @!P0 NANOSLEEP.SYNCS 0x989680 ;  /* 0x009896800000895d */ /* 0x004fea0003900000 */
[----:B------:R-:W2:Y:S02]  /*7fe0*/  @!P0 SYNCS.PHASECHK.TRANS64 P0, [R0+URZ], R3 ;  /* 0x00000003000085a7 */ /* 0x000ea400080010ff */
[----:B--2---:R-:W-:Y:S05]  /*7ff0*/  @!P0 BRA `(.L_x_148) ;  /* 0xfffffffc00f08947 */ /* 0x004fea000383ffff */
[----:B------:R-:W-:Y:S05]  /*8000*/  BRA `(.L_x_149) ;  /* 0xffffffa400947947 */ /* 0x000fea000383ffff */
.L_x_44:
[----:B-1----:R1:W2:Y:S02]  /*8010*/  SYNCS.PHASECHK.TRANS64.TRYWAIT P0, [R0+URZ+0x120], R4 ;  /* 0x00012004000075a7 */ /* 0x0022a400080011ff */
[----:B--2---:R-:W-:Y:S05]  /*8020*/  @!P0 NANOSLEEP.SYNCS 0x989680 ;  /* 0x009896800000895d */ /* 0x004fea0003900000 */
[----:B------:R-:W2:Y:S02]  /*8030*/  @!P0 SYNCS.PHASECHK.TRANS64 P0, [R0+URZ+0x120], R4 ;  /* 0x00012004000085a7 */ /* 0x000ea400080010ff */
[----:B--2---:R-:W-:Y:S05]  /*8040*/  @!P0 BRA `(.L_x_44) ;  /* 0xfffffffc00f08947 */ /* 0x004fea000383ffff */
[----:B------:R-:W-:Y:S05]  /*8050*/  BRA `(.L_x_150) ;  /* 0xffffffa400f07947 */ /* 0x000fea000383ffff */
.L_x_45:
[----:B------:R-:W-:-:S07]  /*8060*/  MOV R0, UR5 ;  /* 0x0000000500007c02 */ /* 0x000fce0008000f00 */
.L_x_151:
[----:B-1----:R1:W2:Y:S02]  /*8070*/  SYNCS.PHASECHK.TRANS64.TRYWAIT P0, [R0+URZ+0xd0], R5 ;  /* 0x0000d005000075a7 */ /* 0x0022a400080011ff */
[----:B--2---:R-:W-:Y:S05]  /*8080*/  @!P0 NANOSLEEP.SYNCS 0x989680 ;  /* 0x009896800000895d */ /* 0x004fea0003900000 */
[----:B------:R-:W2:Y:S02]  /*8090*/  @!P0 SYNCS.PHASECHK.TRANS64 P0, [R0+URZ+0xd0], R5 ;  /* 0x0000d005000085a7 */ /* 0x000ea400080010ff */
[----:B--2---:R-:W-:Y:S05]  /*80a0*/  @!P0 BRA `(.L_x_151) ;  /* 0xfffffffc00f08947 */ /* 0x004fea000383ffff */
[----:B------:R-:W-:Y:S05]  /*80b0*/  BRA `(.L_x_152) ;  /* 0xffffffa800007947 */ /* 0x000fea000383ffff */
.L_x_46:
[----:B-1----:R1:W2:Y:S02]  /*80c0*/  SYNCS.PHASECHK.TRANS64.TRYWAIT P1, [R0+URZ+0xc0], R4 ;  /* 0x0000c004000075a7 */ /* 0x0022a400080211ff */
[----:B--2---:R-:W-:Y:S05]  /*80d0*/  @!P1 NANOSLEEP.SYNCS 0x989680 ;  /* 0x009896800000995d */ /* 0x004fea0003900000 */
[----:B------:R-:W2:Y:S02]  /*80e0*/  @!P1 SYNCS.PHASECHK.TRANS64 P1, [R0+URZ+0xc0], R4 ;  /* 0x0000c004000095a7 */ /* 0x000ea400080210ff */
[----:B--2---:R-:W-:Y:S05]  /*80f0*/  @!P1 BRA `(.L_x_46) ;  /* 0xfffffffc00f09947 */ /* 0x004fea000383ffff */
[----:B------:R-:W-:Y:S05]  /*8100*/  BRA `(.L_x_153) ;  /* 0xffffffa800307947 */ /* 0x000fea000383ffff */
.L_x_49:
[----:B------:R-:W-:-:S07]  /*8110*/  MOV R0, UR5 ;  /* 0x0000000500007c02 */ /* 0x000fce0008000f00 */
.L_x_154:
[----:B-1----:R1:W2:Y:S02]  /*8120*/  SYNCS.PHASECHK.TRANS64.TRYWAIT P0, [R0+URZ+0xd0], R2 ;  /* 0x0000d002000075a7 */ /* 0x0022a400080011ff */
[----:B--2---:R-:W-:Y:S05]  /*8130*/  @!P0 NANOSLEEP.SYNCS 0x989680 ;  /* 0x009896800000895d */ /* 0x004fea0003900000 */
[----:B------:R-:W2:Y:S02]  /*8140*/  @!P0 SYNCS.PHASECHK.TRANS64 P0, [R0+URZ+0xd0], R2 ;  /* 0x0000d002000085a7 */ /* 0x000ea400080010ff */
[----:B--2---:R-:W-:Y:S05]  /*8150*/  @!P0 BRA `(.L_x_154) ;  /* 0xfffffffc00f08947 */ /* 0x004fea000383ffff */
[----:B------:R-:W-:Y:S05]  /*8160*/  BRA `(.L_x_48) ;  /* 0xffffffa800847947 */ /* 0x000fea000383ffff */
.L_x_56:
[----:B-1----:R1:W2:Y:S02]  /*8170*/  SYNCS.PHASECHK.TRANS64.TRYWAIT P1, [R0+URZ+0xc0], R2 ;  /* 0x0000c002000075a7 */ /* 0x0022a400080211ff */
[----:B--2---:R-:W-:Y:S05]  /*8180*/  @!P1 NANOSLEEP.SYNCS 0x989680 ;  /* 0x009896800000995d */ /* 0x004fea0003900000 */
[----:B------:R-:W2:Y:S02]  /*8190*/  @!P1 SYNCS.PHASECHK.TRANS64 P1, [R0+URZ+0xc0], R2 ;  /* 0x0000c002000095a7 */ /* 0x000ea400080210ff */
[----:B--2---:R-:W-:Y:S05]  /*81a0*/  @!P1 BRA `(.L_x_56) ;  /* 0xfffffffc00f09947 */ /* 0x004fea000383ffff */
[----:B------:R-:W-:Y:S05]  /*81b0*/  BRA `(.L_x_155) ;  /* 0xffffffac00f47947 */ /* 0x000fea000383ffff */
.L_x_57:
[----:B------:R-:W-:-:S07]  /*81c0*/  MOV R2, UR7 ;  /* 0x0000000700027c02 */ /* 0x000fce0008000f00 */
.L_x_156:
[----:B-1----:R1:W2:Y:S02]  /*81d0*/  SYNCS.PHASECHK.TRANS64.TRYWAIT P0, [R2+URZ+0x100], R0 ;  /* 0x00010000020075a7 */ /* 0x0022a400080011ff */
[----:B--2---:R-:W-:Y:S05]  /*81e0*/  @!P0 NANOSLEEP.SYNCS 0x989680 ;  /* 0x009896800000895d */ /* 0x004fea0003900000 */
[----:B------:R-:W2:Y:S02]  /*81f0*/  @!P0 SYNCS.PHASECHK.TRANS64 P0, [R2+URZ+0x100], R0 ;  /* 0x00010000020085a7 */ /* 0x000ea400080010ff */
[----:B--2---:R-:W-:Y:S05]  /*8200*/  @!P0 BRA `(.L_x_156) ;  /* 0xfffffffc00f08947 */ /* 0x004fea000383ffff */
[----:B------:R-:W-:Y:S05]  /*8210*/  BRA `(.L_x_157) ;  /* 0xffffffb000447947 */ /* 0x000fea000383ffff */
.L_x_60:
[----:B------:R-:W-:Y:S07]  /*8220*/  MOV R0, UR6 ;  /* 0x0000000600007c02 */ /* 0x000fee0008000f00 */
.L_x_158:
[----:B-1----:R1:W2:Y:S02]  /*8230*/  SYNCS.PHASECHK.TRANS64.TRYWAIT P0, [R0+URZ], R2 ;  /* 0x00000002000075a7 */ /* 0x0022a400080011ff */
[----:B--2---:R-:W-:Y:S05]  /*8240*/  @!P0 NANOSLEEP.SYNCS 0x989680 ;  /* 0x009896800000895d */ /* 0x004fea0003900000 */
[----:B------:R-:W2:Y:S02]  /*8250*/  @!P0 SYNCS.PHASECHK.TRANS64 P0, [R0+URZ], R2 ;  /* 0x00000002000085a7 */ /* 0x000ea400080010ff */
[----:B--2---:R-:W-:Y:S05]  /*8260*/  @!P0 BRA `(.L_x_158) ;  /* 0xfffffffc00f08947 */ /* 0x004fea000383ffff */
[----:B------:R-:W-:Y:S05]  /*8270*/  BRA `(.L_x_59) ;  /* 0xffffffb000607947 */ /* 0x000fea000383ffff */
.L_x_63:
[----:B------:R-:W-:-:S07]  /*8280*/  MOV R0, UR6 ;  /* 0x0000000600007c02 */ /* 0x000fce0008000f00 */
.L_x_159:
[----:B--2---:R2:W4:Y:S02]  /*8290*/  SYNCS.PHASECHK.TRANS64.TRYWAIT P0, [R0+URZ], R2 ;  /* 0x00000002000075a7 */ /* 0x00452400080011ff */
[----:B----4-:R-:W-:Y:S05]  /*82a0*/  @!P0 NANOSLEEP.SYNCS 0x989680 ;  /* 0x009896800000895d */ /* 0x010fea0003900000 */
[----:B------:R-:W4:Y:S02]  /*82b0*/  @!P0 SYNCS.PHASECHK.TRANS64 P0, [R0+URZ], R2 ;  /* 0x00000002000085a7 */ /* 0x000f2400080010ff */
[----:B----4-:R-:W-:Y:S05]  /*82c0*/  @!P0 BRA `(.L_x_159) ;  /* 0xfffffffc00f08947 */ /* 0x010fea000383ffff */
[----:B------:R-:W-:Y:S05]  /*82d0*/  BRA `(.L_x_160) ;  /* 0xffffffb4003c7947 */ /* 0x000fea000383ffff */
.L_x_64:
[----:B------:R-:W-:-:S07]  /*82e0*/  MOV R0, UR6 ;  /* 0x0000000600007c02 */ /* 0x000fce0008000f00 */
.L_x_161:
[----:B-1----:R1:W2:Y:S02]  /*82f0*/  SYNCS.PHASECHK.TRANS64.TRYWAIT P0, [R0+URZ], R3 ;  /* 0x00000003000075a7 */ /* 0x0022a400080011ff */
[----:B--2---:R-:W-:Y:S05]  /*8300*/  @!P0 NANOSLEEP.SYNCS 0x989680 ;  /* 0x009896800000895d */ /* 0x004fea0003900000 */
[----:B------:R-:W2:Y:S02]  /*8310*/  @!P0 SYNCS.PHASECHK.TRANS64 P0, [R0+URZ], R3 ;  /* 0x00000003000085a7 */ /* 0x000ea400080010ff */
[----:B--2---:R-:W-:Y:S05]  /*8320*/  @!P0 BRA `(.L_x_161) ;  /* 0xfffffffc00f08947 */ /* 0x004fea000383ffff */
[----:B------:R-:W-:Y:S05]  /*8330*/  BRA `(.L_x_162) ;  /* 0xffffffb400487947 */ /* 0x000fea000383ffff */
.L_x_65:
[----:B------:R-:W-:-:S07]  /*8340*/  MOV R0, UR6 ;  /* 0x0000000600007c02 */ /* 0x000fce0008000f00 */
.L_x_163:
[----:B-1----:R1:W2:Y:S02]  /*8350*/  SYNCS.PHASECHK.TRANS64.TRYWAIT P0, [R0+URZ], R3 ;  /* 0x00000003000075a7 */ /* 0x0022a400080011ff */
[----:B--2---:R-:W-:Y:S05]  /*8360*/  @!P0 NANOSLEEP.SYNCS 0x989680 ;  /* 0x009896800000895d */ /* 0x004fea0003900000 */
[----:B------:R-:W2:Y:S02]  /*8370*/  @!P0 SYNCS.PHASECHK.TRANS64 P0, [R0+URZ], R3 ;  /* 0x00000003000085a7 */ /* 0x000ea400080010ff */
[----:B--2---:R-:W-:Y:S05]  /*8380*/  @!P0 BRA `(.L_x_163) ;  /* 0xfffffffc00f08947 */ /* 0x004fea000383ffff */
[----:B------:R-:W-:Y:S05]  /*8390*/  BRA `(.L_x_164) ;  /* 0xffffffb400547947 */ /* 0x000fea000383ffff */
.L_x_66:
[----:B-1----:R-:W-:-:S07]  /*83a0*/  MOV R0, UR7 ;  /* 0x0000000700007c02 */ /* 0x002fce0008000f00 */
.L_x_165:
[----:B-1----:R1:W2:Y:S02]  /*83b0*/  SYNCS.PHASECHK.TRANS64.TRYWAIT P0, [R0+URZ], R2 ;  /* 0x00000002000075a7 */ /* 0x0022a400080011ff */
[----:B--2---:R-:W-:Y:S05]  /*83c0*/  @!P0 NANOSLEEP.SYNCS 0x989680 ;  /* 0x009896800000895d */ /* 0x004fea0003900000 */
[----:B------:R-:W2:Y:S02]  /*83d0*/  @!P0 SYNCS.PHASECHK.TRANS64 P0, [R0+URZ], R2 ;  /* 0x00000002000085a7 */ /* 0x000ea400080010ff */
[----:B--2---:R-:W-:Y:S05]  /*83e0*/  @!P0 BRA `(.L_x_165) ;  /* 0xfffffffc00f08947 */ /* 0x004fea000383ffff */
[----:B------:R-:W-:Y:S05]  /*83f0*/  BRA `(.L_x_166) ;  /* 0xffffffb400607947 */ /* 0x000fea000383ffff */
.L_x_71:
[----:B--2---:R2:W3:Y:S02]  /*8400*/  SYNCS.PHASECHK.TRANS64.TRYWAIT P0, [R0+URZ+0xc0], R2 ;  /* 0x0000c002000075a7 */ /* 0x0044e400080011ff */
[----:B---3--:R-:W-:Y:S05]  /*8410*/  @!P0 NANOSLEEP.SYNCS 0x989680 ;  /* 0x009896800000895d */ /* 0x008fea0003900000 */
[----:B------:R-:W3:Y:S02]  /*8420*/  @!P0 SYNCS.PHASECHK.TRANS64 P0, [R0+URZ+0xc0], R2 ;  /* 0x0000c002000085a7 */ /* 0x000ee400080010ff */
[----:B---3--:R-:W-:Y:S05]  /*8430*/  @!P0 BRA `(.L_x_71) ;  /* 0xfffffffc00f08947 */ /* 0x008fea000383ffff */
[----:B------:R-:W-:Y:S05]  /*8440*/  BRA `(.L_x_167) ;  /* 0xffffffb800687947 */ /* 0x000fea000383ffff */
.L_x_74:
[----:B------:R-:W-:Y:S07]  /*8450*/  MOV R0, UR7 ;  /* 0x0000000700007c02 */ /* 0x000fee0008000f00 */
.L_x_168:
[----:B--2---:R2:W3:Y:S02]  /*8460*/  SYNCS.PHASECHK.TRANS64.TRYWAIT P0, [R0+URZ+0xb8], R2 ;  /* 0x0000b802000075a7 */ /* 0x0044e400080011ff */
[----:B---3--:R-:W-:Y:S05]  /*8470*/  @!P0 NANOSLEEP.SYNCS 0x989680 ;  /* 0x009896800000895d */ /* 0x008fea0003900000 */
[----:B------:R-:W3:Y:S02]  /*8480*/  @!P0 SYNCS.PHASECHK.TRANS64 P0, [R0+URZ+0xb8], R2 ;  /* 0x0000b802000085a7 */ /* 0x000ee400080010ff */
[----:B---3--:R-:W-:Y:S05]  /*8490*/  @!P0 BRA `(.L_x_168) ;  /* 0xfffffffc00f08947 */ /* 0x008fea000383ffff */
[----:B------:R-:W-:Y:S05]  /*84a0*/  BRA `(.L_x_73) ;  /* 0xffffffbc00487947 */ /* 0x000fea000383ffff */
.L_x_77:
[----:B------:R-:W-:Y:S07]  /*84b0*/  MOV R0, UR7 ;  /* 0x0000000700007c02 */ /* 0x000fee0008000f00 */
.L_x_169:
[----:B-1----:R1:W2:Y:S02]  /*84c0*/  SYNCS.PHASECHK.TRANS64.TRYWAIT P0, [R0+URZ+0x90], R14 ;  /* 0x0000900e000075a7 */ /* 0x0022a400080011ff */
[----:B--2---:R-:W-:Y:S05]  /*84d0*/  @!P0 NANOSLEEP.SYNCS 0x989680 ;  /* 0x009896800000895d */ /* 0x004fea0003900000 */
[----:B------:R-:W2:Y:S02]  /*84e0*/  @!P0 SYNCS.PHASECHK.TRANS64 P0, [R0+URZ+0x90], R14 ;  /* 0x0000900e000085a7 */ /* 0x000ea400080010ff */
[----:B--2---:R-:W-:Y:S05]  /*84f0*/  @!P0 BRA `(.L_x_169) ;  /* 0xfffffffc00f08947 */ /* 0x004fea000383ffff */
[----:B------:R-:W-:Y:S05]  /*8500*/  BRA `(.L_x_170) ;  /* 0xffffffbc00c07947 */ /* 0x000fea000383ffff */
.L_x_78:
[----:B------:R-:W-:Y:S07]  /*8510*/  MOV R0, UR7 ;  /* 0x0000000700007c02 */ /* 0x000fee0008000f00 */
.L_x_171:
[----:B-1----:R1:W2:Y:S02]  /*8520*/  SYNCS.PHASECHK.TRANS64.TRYWAIT P0, [R0+URZ+0x98], R14 ;  /* 0x0000980e000075a7 */ /* 0x0022a400080011ff */
[----:B--2---:R-:W-:Y:S05]  /*8530*/  @!P0 NANOSLEEP.SYNCS 0x989680 ;  /* 0x009896800000895d */ /* 0x004fea0003900000 */
[----:B------:R-:W2:Y:S02]  /*8540*/  @!P0 SYNCS.PHASECHK.TRANS64 P0, [R0+URZ+0x98], R14 ;  /* 0x0000980e000085a7 */ /* 0x000ea400080010ff */
[----:B--2---:R-:W-:Y:S05]  /*8550*/  @!P0 BRA `(.L_x_171) ;  /* 0xfffffffc00f08947 */ /* 0x004fea000383ffff */
[----:B------:R-:W-:Y:S05]  /*8560*/  BRA `(.L_x_172) ;  /* 0xffffffbc00f87947 */ /* 0x000fea000383ffff */
.L_x_79:
[----:B------:R-:W-:Y:S07]  /*8570*/  MOV R0, UR7 ;  /* 0x0000000700007c02 */ /* 0x000fee0008000f00 */
.L_x_173:
[----:B-1----:R1:W2:Y:S02]  /*8580*/  SYNCS.PHASECHK.TRANS64.TRYWAIT P0, [R0+URZ+0xa0], R14 ;  /* 0x0000a00e000075a7 */ /* 0x0022a400080011ff */
[----:B--2---:R-:W-:Y:S05]  /*8590*/  @!P0 NANOSLEEP.SYNCS 0x989680 ;  /* 0x009896800000895d */ /* 0x004fea0003900000 */
[----:B------:R-:W2:Y:S02]  /*85a0*/  @!P0 SYNCS.PHASECHK.TRANS64 P0, [R0+URZ+0xa0], R14 ;  /* 0x0000a00e000085a7 */ /* 0x000ea400080010ff */
[----:B--2---:R-:W-:Y:S05]  /*85b0*/  @!P0 BRA `(.L_x_173) ;  /* 0xfffffffc00f08947 */ /* 0x004fea000383ffff */
[----:B------:R-:W-:Y:S05]  /*85c0*/  BRA `(.L_x_174) ;  /* 0xffffffc0003c7947 */ /* 0x000fea000383ffff */
.L_x_80:
[----:B------:R-:W-:Y:S07]  /*85d0*/  MOV R0, UR7 ;  /* 0x0000000700007c02 */ /* 0x000fee0008000f00 */
.L_x_175:
[----:B-1----:R1:W2:Y:S02]  /*85e0*/  SYNCS.PHASECHK.TRANS64.TRYWAIT P0, [R0+URZ+0xa8], R14 ;  /* 0x0000a80e000075a7 */ /* 0x0022a400080011ff */
[----:B--2---:R-:W-:Y:S05]  /*85f0*/  @!P0 NANOSLEEP.SYNCS 0x989680 ;  /* 0x009896800000895d */ /* 0x004fea0003900000 */
[----:B------:R-:W2:Y:S02]  /*8600*/  @!P0 SYNCS.PHASECHK.TRANS64 P0, [R0+URZ+0xa8], R14 ;  /* 0x0000a80e000085a7 */ /* 0x000ea400080010ff */
[----:B--2---:R-:W-:Y:S05]  /*8610*/  @!P0 BRA `(.L_x_175) ;  /* 0xfffffffc00f08947 */ /* 0x004fea000383ffff */
[----:B------:R-:W-:Y:S05]  /*8620*/  BRA `(.L_x_176) ;  /* 0xffffffc000c07947 */ /* 0x000fea000383ffff */
.L_x_82:
[----:B------:R-:W-:-:S07]  /*8630*/  MOV R0, UR7 ;  /* 0x0000000700007c02 */ /* 0x000fce0008000f00 */
.L_x_177:
[----:B-1----:R1:W3:Y:S02]  /*8640*/  SYNCS.PHASECHK.TRANS64.TRYWAIT P0, [R0+URZ+0x90], R2 ;  /* 0x00009002000075a7 */ /* 0x0022e400080011ff */
[----:B---3--:R-:W-:Y:S05]  /*8650*/  @!P0 NANOSLEEP.SYNCS 0x989680 ;  /* 0x009896800000895d */ /* 0x008fea0003900000 */
[----:B------:R-:W3:Y:S02]  /*8660*/  @!P0 SYNCS.PHASECHK.TRANS64 P0, [R0+URZ+0x90], R2 ;  /* 0x00009002000085a7 */ /* 0x000ee400080010ff */
[----:B---3--:R-:W-:Y:S05]  /*8670*/  @!P0 BRA `(.L_x_177) ;  /* 0xfffffffc00f08947 */ /* 0x008fea000383ffff */
[----:B------:R-:W-:Y:S05]  /*8680*/  BRA `(.L_x_178) ;  /* 0xffffffc400307947 */ /* 0x000fea000383ffff */
.L_x_83:
[----:B-1----:R-:W-:-:S07]  /*8690*/  MOV R0, UR7 ;  /* 0x0000000700007c02 */ /* 0x002fce0008000f00 */
.L_x_179:
[----:B-1----:R1:W3:Y:S02]  /*86a0*/  SYNCS.PHASECHK.TRANS64.TRYWAIT P0, [R0+URZ+0x98], R2 ;  /* 0x00009802000075a7 */ /* 0x0022e400080011ff */
[----:B---3--:R-:W-:Y:S05]  /*86b0*/  @!P0 NANOSLEEP.SYNCS 0x989680 ;  /* 0x009896800000895d */ /* 0x008fea0003900000 */
[----:B------:R-:W3:Y:S02]  /*86c0*/  @!P0 SYNCS.PHASECHK.TRANS64 P0, [R0+URZ+0x98], R2 ;  /* 0x00009802000085a7 */ /* 0x000ee400080010ff */
[----:B---3--:R-:W-:Y:S05]  /*86d0*/  @!P0 BRA `(.L_x_179) ;  /* 0xfffffffc00f08947 */ /* 0x008fea000383ffff */
[----:B------:R-:W-:Y:S05]  /*86e0*/  BRA `(.L_x_180) ;  /* 0xffffffc400207947 */ /* 0x000fea000383ffff */
.L_x_84:
[----:B-1----:R-:W-:-:S07]  /*86f0*/  MOV R0, UR7 ;  /* 0x0000000700007c02 */ /* 0x002fce0008000f00 */
.L_x_181:
[----:B-1----:R1:W3:Y:S02]  /*8700*/  SYNCS.PHASECHK.TRANS64.TRYWAIT P0, [R0+URZ+0xa0], R2 ;  /* 0x0000a002000075a7 */ /* 0x0022e400080011ff */
[----:B---3--:R-:W-:Y:S05]  /*8710*/  @!P0 NANOSLEEP.SYNCS 0x989680 ;  /* 0x009896800000895d */ /* 0x008fea0003900000 */
[----:B------:R-:W3:Y:S02]  /*8720*/  @!P0 SYNCS.PHASECHK.TRANS64 P0, [R0+URZ+0xa0], R2 ;  /* 0x0000a002000085a7 */ /* 0x000ee400080010ff */
[----:B---3--:R-:W-:Y:S05]  /*8730*/  @!P0 BRA `(.L_x_181) ;  /* 0xfffffffc00f08947 */ /* 0x008fea000383ffff */
[----:B------:R-:W-:Y:S05]  /*8740*/  BRA `(.L_x_182) ;  /* 0xffffffc400107947 */ /* 0x000fea000383ffff */
.L_x_86:
[----:B--2---:R2:W4:Y:S02]  /*8750*/  SYNCS.PHASECHK.TRANS64.TRYWAIT P0, [R0+URZ+0xc0], R2 ;  /* 0x0000c002000075a7 */ /* 0x00452400080011ff */
[----:B----4-:R-:W-:Y:S05]  /*8760*/  @!P0 NANOSLEEP.SYNCS 0x989680 ;  /* 0x009896800000895d */ /* 0x010fea0003900000 */
[----:B------:R-:W4:Y:S02]  /*8770*/  @!P0 SYNCS.PHASECHK.TRANS64 P0, [R0+URZ+0xc0], R2 ;  /* 0x0000c002000085a7 */ /* 0x000f2400080010ff */
[----:B----4-:R-:W-:Y:S05]  /*8780*/  @!P0 BRA `(.L_x_86) ;  /* 0xfffffffc00f08947 */ /* 0x010fea000383ffff */
[----:B------:R-:W-:Y:S05]  /*8790*/  BRA `(.L_x_183) ;  /* 0xffffffc400e87947 */ /* 0x000fea000383ffff */
.L_x_97:
[----:B-1----:R-:W-:Y:S04]  /*87a0*/  MOV R0, UR48 ;  /* 0x0000003000007c02 */ /* 0x002fe80008000f00 */
[----:B------:R1:W3:Y:S03]  /*87b0*/  SYNCS.PHASECHK.TRANS64.TRYWAIT P1, [R0+URZ+0x70], R3 ;  /* 0x00007003000075a7 */ /* 0x0002e600080211ff */
[----:B---3--:R-:W-:Y:S05]  /*87c0*/  @!P1 NANOSLEEP.SYNCS 0x989680 ;  /* 0x009896800000995d */ /* 0x008fea0003900000 */
[----:B------:R-:W3:Y:S02]  /*87d0*/  @!P1 SYNCS.PHASECHK.TRANS64 P1, [R0+URZ+0x70], R3 ;  /* 0x00007003000095a7 */ /* 0x000ee400080210ff */
[----:B---3--:R-:W-:Y:S05]  /*87e0*/  @!P1 BRA `(.L_x_97) ;  /* 0xfffffffc00ec9947 */ /* 0x008fea000383ffff */
[----:B------:R-:W-:Y:S05]  /*87f0*/  BRA `(.L_x_96) ;  /* 0xffffffd400207947 */ /* 0x000fea000383ffff */
.L_x_99:
[----:B-1----:R1:W2:Y:S02]  /*8800*/  SYNCS.PHASECHK.TRANS64.TRYWAIT P0, [R86+URZ+0xe0], R2 ;  /* 0x0000e002560075a7 */ /* 0x0022a400080011ff */
[----:B--2---:R-:W-:Y:S05]  /*8810*/  @!P0 NANOSLEEP.SYNCS 0x989680 ;  /* 0x009896800000895d */ /* 0x004fea0003900000 */
[----:B------:R-:W2:Y:S02]  /*8820*/  @!P0 SYNCS.PHASECHK.TRANS64 P0, [R86+URZ+0xe0], R2 ;  /* 0x0000e002560085a7 */ /* 0x000ea400080010ff */
[----:B--2---:R-:W-:Y:S05]  /*8830*/  @!P0 BRA `(.L_x_99) ;  /* 0xfffffffc00f08947 */ /* 0x004fea000383ffff */
[----:B------:R-:W-:Y:S05]  /*8840*/  BRA `(.L_x_98) ;  /* 0xffffffd4004c7947 */ /* 0x000fea000383ffff */
.L_x_108:
[----:B-1----:R1:W2:Y:S02]  /*8850*/  SYNCS.PHASECHK.TRANS64.TRYWAIT P0, [R2+URZ+0x70], R0 ;  /* 0x00007000020075a7 */ /* 0x0022a400080011ff */
[----:B--2---:R-:W-:Y:S05]  /*8860*/  @!P0 NANOSLEEP.SYNCS 0x989680 ;  /* 0x009896800000895d */ /* 0x004fea0003900000 */
[----:B------:R-:W2:Y:S02]  /*8870*/  @!P0 SYNCS.PHASECHK.TRANS64 P0, [R2+URZ+0x70], R0 ;  /* 0x00007000020085a7 */ /* 0x000ea400080010ff */
[----:B--2---:R-:W-:Y:S05]  /*8880*/  @!P0 BRA `(.L_x_108) ;  /* 0xfffffffc00f08947 */ /* 0x004fea000383ffff */
[----:B------:R-:W-:Y:S05]  /*8890*/  BRA `(.L_x_107) ;  /* 0xffffffd800f07947 */ /* 0x000fea000383ffff */
.L_x_116:
[----:B-1----:R1:W2:Y:S02]  /*88a0*/  SYNCS.PHASECHK.TRANS64.TRYWAIT P0, [R0+URZ+0x70], R5 ;  /* 0x00007005000075a7 */ /* 0x0022a400080011ff */
[----:B--2---:R-:W-:Y:S05]  /*88b0*/  @!P0 NANOSLEEP.SYNCS 0x989680 ;  /* 0x009896800000895d */ /* 0x004fea0003900000 */
[----:B------:R-:W2:Y:S02]  /*88c0*/  @!P0 SYNCS.PHASECHK.TRANS64 P0, [R0+URZ+0x70], R5 ;  /* 0x00007005000085a7 */ /* 0x000ea400080010ff */
[----:B--2---:R-:W-:Y:S05]  /*88d0*/  @!P0 BRA `(.L_x_116) ;  /* 0xfffffffc00f08947 */ /* 0x004fea000383ffff */
[----:B------:R-:W-:Y:S05]  /*88e0*/  BRA `(.L_x_115) ;  /* 0xffffffe000b47947 */ /* 0x000fea000383ffff */
.L_x_124:
[----:B--2---:R2:W3:Y:S02]  /*88f0*/  SYNCS.PHASECHK.TRANS64.TRYWAIT P0, [R2+URZ+0x70], R0 ;  /* 0x00007000020075a7 */ /* 0x0044e400080011ff */
[----:B---3--:R-:W-:Y:S05]  /*8900*/  @!P0 NANOSLEEP.SYNCS 0x989680 ;  /* 0x009896800000895d */ /* 0x008fea0003900000 */
[----:B------:R-:W3:Y:S02]  /*8910*/  @!P0 SYNCS.PHASECHK.TRANS64 P0, [R2+URZ+0x70], R0 ;  /* 0x00007000020085a7 */ /* 0x000ee400080010ff */
[----:B---3--:R-:W-:Y:S05]  /*8920*/  @!P0 BRA `(.L_x_124) ;  /* 0xfffffffc00f08947 */ /* 0x008fea000383ffff */
[----:B------:R-:W-:Y:S05]  /*8930*/  BRA `(.L_x_123) ;  /* 0xffffffe800787947 */ /* 0x000fea000383ffff */
        .weak           $__internal_0_$__cuda_sm10x_tcgen05_guardrail_trap_col_being_dealloced_not_returned_by_alloc
        .type           $__internal_0_$__cuda_sm10x_tcgen05_guardrail_trap_col_being_dealloced_not_returned_by_alloc,@function
        .size           $__internal_0_$__cuda_sm10x_tcgen05_guardrail_trap_col_being_dealloced_not_returned_by_alloc,($__internal_1_$__cuda_sm10x_tcgen05_guardrail_trap_phase_invalid_during_alloc - $__internal_0_$__cuda_sm10x_tcgen05_guardrail_trap_col_being_dealloced_not_returned_by_alloc)
$__internal_0_$__cuda_sm10x_tcgen05_guardrail_trap_col_being_dealloced_not_returned_by_alloc:
[----:B------:R-:W-:Y:S05]  /*8940*/  BPT.TRAP 0x1 ;  /* 0x000000040000795c */ /* 0x000fea0000300000 */
[----:B------:R-:W-:-:S04]  /*8950*/  HFMA2 R3, -RZ, RZ, 0, 0 ;  /* 0x00000000ff037431 */ /* 0x000fc800000001ff */
[----:B------:R-:W-:Y:S05]  /*8960*/  RET.REL.NODEC R2 `(_ZN7cutlass13device_kernelINS_4gemm6kernel13GemmUniversalIN4cute5tupleIJiiiiEEENS1_10collective13CollectiveMmaINS1_35MainloopSm100TmaUmmaWarpSpecializedILi7ELi2ELi4ENS5_IJNS4_1CILi1EEESB_SB_EEEEENS5_IJNSA_ILi64EEENSA_ILi128EEENSA_ILi32EEEEEEfNS5_IJlSB_lEEEfSI_NS4_8TiledMMAINS4_8MMA_AtomIJNS4_17SM100_MMA_TF32_SSINS_10tfloat32_tESM_fLi64ELi128ELNS4_4UMMA5MajorE0ELSO_0ELNSN_7ScaleInE0ELSP_0EEEEEENS4_6LayoutISC_NS5_IJNSA_ILi0EEEST_ST_EEEEENS5_IJNS4_10UnderscoreESW_SW_EEEEENS4_13SM90_TMA_LOADENS4_14ComposedLayoutINS4_7SwizzleILi3ELi4ELi3EEENS4_18smem_ptr_flag_bitsILi32EEENSS_INS5_IJNSA_ILi8EEESG_EEENS5_IJSG_SB_EEEEEEEvNS4_8identityESZ_S19_vS1A_EENS_8epilogue10collective18CollectiveEpilogueINS1C_23Sm100TmaWarpSpecializedILi4ELi2ELi16ELb1ELb0EEEJSH_NS5_IJNSS_ISE_SB_EENSS_ISG_SB_EEEEEfSI_fSI_NS1C_6fusion15FusionCallbacksIS1G_NS1K_17LinearCombinationIffffLNS_15FloatRoundStyleE2EEESH_S1J_JEEENS4_5SM1004TMEM4LOAD26SM100_TMEM_LOAD_16dp128b8xESZ_S19_NS4_17SM75_U32x4_LDSM_NENS4_14SM90_TMA_STOREES19_NS4_17SM90_U32x4_STSM_NENS4_39AutoVectorizingCopyWithAssumedAlignmentILi128EEEEEEvvEEEEvNT_6ParamsE) ;  /* 0xffffff7402a47950 */ /* 0x000fea0003c3ffff */
        .weak           $__internal_1_$__cuda_sm10x_tcgen05_guardrail_trap_phase_invalid_during_alloc
        .type           $__internal_1_$__cuda_sm10x_tcgen05_guardrail_trap_phase_invalid_during_alloc,@function
        .size           $__internal_1_$__cuda_sm10x_tcgen05_guardrail_trap_phase_invalid_during_alloc,($__internal_2_$__cuda_sm10x_tcgen05_guardrail_trap_unallocated_columns_being_dealloced - $__internal_1_$__cuda_sm10x_tcgen05_guardrail_trap_phase_invalid_during_alloc)
$__internal_1_$__cuda_sm10x_tcgen05_guardrail_trap_phase_invalid_during_alloc:
[----:B------:R-:W-:Y:S05]  /*8970*/  BPT.TRAP 0x1 ;  /* 0x000000040000795c */ /* 0x000fea0000300000 */
[----:B------:R-:W-:-:S04]  /*8980*/  MOV R3, 0x0 ;  /* 0x0000000000037802 */ /* 0x000fc80000000f00 */
[----:B------:R-:W-:Y:S05]  /*8990*/  RET.REL.NODEC R2 `(_ZN7cutlass13device_kernelINS_4gemm6kernel13GemmUniversalIN4cute5tupleIJiiiiEEENS1_10collective13CollectiveMmaINS1_35MainloopSm100TmaUmmaWarpSpecializedILi7ELi2ELi4ENS5_IJNS4_1CILi1EEESB_SB_EEEEENS5_IJNSA_ILi64EEENSA_ILi128EEENSA_ILi32EEEEEEfNS5_IJlSB_lEEEfSI_NS4_8TiledMMAINS4_8MMA_AtomIJNS4_17SM100_MMA_TF32_SSINS_10tfloat32_tESM_fLi64ELi128ELNS4_4UMMA5MajorE0ELSO_0ELNSN_7ScaleInE0ELSP_0EEEEEENS4_6LayoutISC_NS5_IJNSA_ILi0EEEST_ST_EEEEENS5_IJNS4_10UnderscoreESW_SW_EEEEENS4_13SM90_TMA_LOADENS4_14ComposedLayoutINS4_7SwizzleILi3ELi4ELi3EEENS4_18smem_ptr_flag_bitsILi32EEENSS_INS5_IJNSA_ILi8EEESG_EEENS5_IJSG_SB_EEEEEEEvNS4_8identityESZ_S19_vS1A_EENS_8epilogue10collective18CollectiveEpilogueINS1C_23Sm100TmaWarpSpecializedILi4ELi2ELi16ELb1ELb0EEEJSH_NS5_IJNSS_ISE_SB_EENSS_ISG_SB_EEEEEfSI_fSI_NS1C_6fusion15FusionCallbacksIS1G_NS1K_17LinearCombinationIffffLNS_15FloatRoundStyleE2EEESH_S1J_JEEENS4_5SM1004TMEM4LOAD26SM100_TMEM_LOAD_16dp128b8xESZ_S19_NS4_17SM75_U32x4_LDSM_NENS4_14SM90_TMA_STOREES19_NS4_17SM90_U32x4_STSM_NENS4_39AutoVectorizingCopyWithAssumedAlignmentILi128EEEEEEvvEEEEvNT_6ParamsE) ;  /* 0xffffff7402987950 */ /* 0x000fea0003c3ffff */
        .weak           $__internal_2_$__cuda_sm10x_tcgen05_guardrail_trap_unallocated_columns_being_dealloced
        .type           $__internal_2_$__cuda_sm10x_tcgen05_guardrail_trap_unallocated_columns_being_dealloced,@function
        .size           $__internal_2_$__cuda_sm10x_tcgen05_guardrail_trap_unallocated_columns_being_dealloced,(.L_x_185 - $__internal_2_$__cuda_sm10x_tcgen05_guardrail_trap_unallocated_columns_being_dealloced)
$__internal_2_$__cuda_sm10x_tcgen05_guardrail_trap_unallocated_columns_being_dealloced:
[----:B------:R-:W-:Y:S05]  /*89a0*/  BPT.TRAP 0x1 ;  /* 0x000000040000795c */ /* 0x000fea0000300000 */
[----:B------:R-:W-:-:S04]  /*89b0*/  HFMA2 R3, -RZ, RZ, 0, 0 ;  /* 0x00000000ff037431 */ /* 0x000fc800000001ff */
[----:B------:R-:W-:Y:S05]  /*89c0*/  RET.REL.NODEC R2 `(_ZN7cutlass13device_kernelINS_4gemm6kernel13GemmUniversalIN4cute5tupleIJiiiiEEENS1_10collective13CollectiveMmaINS1_35MainloopSm100TmaUmmaWarpSpecializedILi7ELi2ELi4ENS5_IJNS4_1CILi1EEESB_SB_EEEEENS5_IJNSA_ILi64EEENSA_ILi128EEENSA_ILi32EEEEEEfNS5_IJlSB_lEEEfSI_NS4_8TiledMMAINS4_8MMA_AtomIJNS4_17SM100_MMA_TF32_SSINS_10tfloat32_tESM_fLi64ELi128ELNS4_4UMMA5MajorE0ELSO_0ELNSN_7ScaleInE0ELSP_0EEEEEENS4_6LayoutISC_NS5_IJNSA_ILi0EEEST_ST_EEEEENS5_IJNS4_10UnderscoreESW_SW_EEEEENS4_13SM90_TMA_LOADENS4_14ComposedLayoutINS4_7SwizzleILi3ELi4ELi3EEENS4_18smem_ptr_flag_bitsILi32EEENSS_INS5_IJNSA_ILi8EEESG_EEENS5_IJSG_SB_EEEEEEEvNS4_8identityESZ_S19_vS1A_EENS_8epilogue10collective18CollectiveEpilogueINS1C_23Sm100TmaWarpSpecializedILi4ELi2ELi16ELb1ELb0EEEJSH_NS5_IJNSS_ISE_SB_EENSS_ISG_SB_EEEEEfSI_fSI_NS1C_6fusion15FusionCallbacksIS1G_NS1K_17LinearCombinationIffffLNS_15FloatRoundStyleE2EEESH_S1J_JEEENS4_5SM1004TMEM4LOAD26SM100_TMEM_LOAD_16dp128b8xESZ_S19_NS4_17SM75_U32x4_LDSM_NENS4_14SM90_TMA_STOREES19_NS4_17SM90_U32x4_STSM_NENS4_39AutoVectorizingCopyWithAssumedAlignmentILi128EEEEEEvvEEEEvNT_6ParamsE) ;  /* 0xffffff74028c7950 */ /* 0x000fea0003c3ffff */
.L_x_184:
[----:B------:R-:W-:-:S00]  /*89d0*/  BRA `(.L_x_184) ;  /* 0xfffffffc00fc7947 */ /* 0x000fc0000383ffff */
[----:B------:R-:W-:-:S00]  /*89e0*/  NOP ;  /* 0x0000000000007918 */ /* 0x000fc00000000000 */
        /* <DEDUP_REMOVED lines=9> */
.L_x_185:


//--------------------- .nv.global.init           --------------------------
	.section	.nv.global.init,"aw",@progbits
.nv.global.init:
	.type		$str$27,@object
	.size		$str$27,($str$28 - $str$27)
$str$27:
        /*0000*/ 	.byte	0x28, 0x61, 0x64, 0x64, 0x72, 0x65, 0x73, 0x73, 0x20, 0x26, 0x20, 0x6d, 0x61, 0x73, 0x6b, 0x29
        /*0010*/ 	.byte	0x20, 0x3d, 0x3d, 0x20, 0x30, 0x00
	.type		$str$28,@object
	.size		$str$28,($str$26 - $str$28)
$str$28:
        /*0016*/ 	.byte	0x2f, 0x74, 0x6d, 0x70, 0x2f, 0x63, 0x75, 0x74, 0x6c, 0x61, 0x73, 0x73, 0x5f, 0x73, 0x77, 0x65
        /*0026*/ 	.byte	0x65, 0x70, 0x5f, 0x73, 0x72, 0x63, 0x2f, 0x69, 0x6e, 0x63, 0x6c, 0x75, 0x64, 0x65, 0x2f, 0x63
        /*0036*/ 	.byte	0x75, 0x74, 0x65, 0x2f, 0x70, 0x6f, 0x69, 0x6e, 0x74, 0x65, 0x72, 0x5f, 0x66, 0x6c, 0x61, 0x67
        /*0046*/ 	.byte	0x67, 0x65, 0x64, 0x2e, 0x68, 0x70, 0x70, 0x00
	.type		$str$26,@object
	.size		$str$26,($str$25 - $str$26)
$str$26:
        /*004e*/ 	.byte	0x2f, 0x74, 0x6d, 0x70, 0x2f, 0x63, 0x75, 0x74, 0x6c, 0x61, 0x73, 0x73, 0x5f, 0x73, 0x77, 0x65
        /*005e*/ 	.byte	0x65, 0x70, 0x5f, 0x73, 0x72, 0x63, 0x2f, 0x69, 0x6e, 0x63, 0x6c, 0x75, 0x64, 0x65, 0x2f, 0x63
        /*006e*/ 	.byte	0x75, 0x74, 0x65, 0x2f, 0x61, 0x74, 0x6f, 0x6d, 0x2f, 0x63, 0x6f, 0x70, 0x79, 0x5f, 0x74, 0x72
        /*007e*/ 	.byte	0x61, 0x69, 0x74, 0x73, 0x5f, 0x73, 0x6d, 0x31, 0x30, 0x30, 0x2e, 0x68, 0x70, 0x70, 0x00
	.type		$str$25,@object
	.size		$str$25,(__unnamed_1 - $str$25)
$str$25:
        /*008d*/ 	.byte	0x28, 0x28, 0x75, 0x69, 0x6e, 0x74, 0x33, 0x32, 0x5f, 0x74, 0x28, 0x74, 0x68, 0x72, 0x65, 0x61
        /*009d*/ 	.byte	0x64, 0x49, 0x64, 0x78, 0x2e, 0x78, 0x29, 0x20, 0x2f, 0x20, 0x33, 0x32, 0x29, 0x20, 0x25, 0x20
        /*00ad*/ 	.byte	0x34, 0x29, 0x20, 0x3d, 0x3d, 0x20, 0x28, 0x28, 0x28, 0x74, 0x6d, 0x65, 0x6d, 0x5f, 0x61, 0x64
        /*00bd*/ 	.byte	0x64, 0x72, 0x20, 0x3e, 0x3e, 0x20, 0x31, 0x36, 0x29, 0x20, 0x2f, 0x20, 0x33, 0x32, 0x29, 0x20
        /*00cd*/ 	.byte	0x25, 0x20, 0x34, 0x29, 0x00
	.type		__unnamed_1,@object
	.size		__unnamed_1,(__unnamed_2 - __unnamed_1)
__unnamed_1:
        /*00d2*/ 	.byte	0x61, 0x75, 0x74, 0x6f, 0x20, 0x63, 0x75, 0x74, 0x65, 0x3a, 0x3a, 0x61, 0x73, 0x5f, 0x70, 0x6f
        /* <DEDUP_REMOVED lines=23> */
        /*0252*/ 	.byte	0x3c, 0x32, 0x30, 0x34, 0x38, 0x3e, 0x3e, 0x3e, 0x3e, 0x5d, 0x00
	.type		__unnamed_2,@object
	.size		__unnamed_2,(.L_2 - __unnamed_2)
__unnamed_2:
        /* <DEDUP_REMOVED lines=45> */
        /*052d*/ 	.byte	0x3e, 0x3e, 0x3e, 0x5d, 0x00
.L_2:


//--------------------- .nv.shared._ZN7cutlass13device_kernelINS_4gemm6kernel13GemmUniversalIN4cute5tupleIJiiiiEEENS1_10collective13CollectiveMmaINS1_35MainloopSm100TmaUmmaWarpSpecializedILi7ELi2ELi4ENS5_IJNS4_1CILi1EEESB_SB_EEEEENS5_IJNSA_ILi64EEENSA_ILi128EEENSA_ILi32EEEEEEfNS5_IJlSB_lEEEfSI_NS4_8TiledMMAINS4_8MMA_AtomIJNS4_17SM100_MMA_TF32_SSINS_10tfloat32_tESM_fLi64ELi128ELNS4_4UMMA5MajorE0ELSO_0ELNSN_7ScaleInE0ELSP_0EEEEEENS4_6LayoutISC_NS5_IJNSA_ILi0EEEST_ST_EEEEENS5_IJNS4_10UnderscoreESW_SW_EEEEENS4_13SM90_TMA_LOADENS4_14ComposedLayoutINS4_7SwizzleILi3ELi4ELi3EEENS4_18smem_ptr_flag_bitsILi32EEENSS_INS5_IJNSA_ILi8EEESG_EEENS5_IJSG_SB_EEEEEEEvNS4_8identityESZ_S19_vS1A_EENS_8epilogue10collective18CollectiveEpilogueINS1C_23Sm100TmaWarpSpecializedILi4ELi2ELi16ELb1ELb0EEEJSH_NS5_IJNSS_ISE_SB_EENSS_ISG_SB_EEEEEfSI_fSI_NS1C_6fusion15FusionCallbacksIS1G_NS1K_17LinearCombinationIffffLNS_15FloatRoundStyleE2EEESH_S1J_JEEENS4_5SM1004TMEM4LOAD26SM100_TMEM_LOAD_16dp128b8xESZ_S19_NS4_17SM75_U32x4_LDSM_NENS4_14SM90_TMA_STOREES19_NS4_17SM90_U32x4_STSM_NENS4_39AutoVectorizingCopyWithAssumedAlignmentILi128EEEEEEvvEEEEvNT_6ParamsE --------------------------
	.section	.nv.shared._ZN7cutlass13device_kernelINS_4gemm6kernel13GemmUniversalIN4cute5tupleIJiiiiEEENS1_10collective13CollectiveMmaINS1_35MainloopSm100TmaUmmaWarpSpecializedILi7ELi2ELi4ENS5_IJNS4_1CILi1EEESB_SB_EEEEENS5_IJNSA_ILi64EEENSA_ILi128EEENSA_ILi32EEEEEEfNS5_IJlSB_lEEEfSI_NS4_8TiledMMAINS4_8MMA_AtomIJNS4_17SM100_MMA_TF32_SSINS_10tfloat32_tESM_fLi64ELi128ELNS4_4UMMA5MajorE0ELSO_0ELNSN_7ScaleInE0ELSP_0EEEEEENS4_6LayoutISC_NS5_IJNSA_ILi0EEEST_ST_EEEEENS5_IJNS4_10UnderscoreESW_SW_EEEEENS4_13SM90_TMA_LOADENS4_14ComposedLayoutINS4_7SwizzleILi3ELi4ELi3EEENS4_18smem_ptr_flag_bitsILi32EEENSS_INS5_IJNSA_ILi8EEESG_EEENS5_IJSG_SB_EEEEEEEvNS4_8identityESZ_S19_vS1A_EENS_8epilogue10collective18CollectiveEpilogueINS1C_23Sm100TmaWarpSpecializedILi4ELi2ELi16ELb1ELb0EEEJSH_NS5_IJNSS_ISE_SB_EENSS_ISG_SB_EEEEEfSI_fSI_NS1C_6fusion15FusionCallbacksIS1G_NS1K_17LinearCombinationIffffLNS_15FloatRoundStyleE2EEESH_S1J_JEEENS4_5SM1004TMEM4LOAD26SM100_TMEM_LOAD_16dp128b8xESZ_S19_NS4_17SM75_U32x4_LDSM_NENS4_14SM90_TMA_STOREES19_NS4_17SM90_U32x4_STSM_NENS4_39AutoVectorizingCopyWithAssumedAlignmentILi128EEEEEEvvEEEEvNT_6ParamsE,"aw",@nobits
	.sectionflags	@""
	.align	16
	.zero		1024


//--------------------- .nv.shared.reserved.0     --------------------------
	.section	.nv.shared.reserved.0,"aw",@nobits
	.weak		__nv_reservedSMEM_offset_0_alias
	.size		__nv_reservedSMEM_offset_0_alias, 0, 64
	.other		__nv_reservedSMEM_offset_0_alias,@"STO_CUDA_RESERVED_SHARED STV_DEFAULT"
__nv_reservedSMEM_offset_0_alias:
	.zero		0
.nv.shared.reserved.0:
	.zero		64
	.weak		__nv_reservedSMEM_tcgen05_partition
	.type		__nv_reservedSMEM_tcgen05_partition,@object
	.size		__nv_reservedSMEM_tcgen05_partition,(.L_0 - __nv_reservedSMEM_tcgen05_partition)
__nv_reservedSMEM_tcgen05_partition:
	.zero		32
.L_0:


//--------------------- .nv.global                --------------------------
	.section	.nv.global,"aw",@nobits
.nv.global:
	.type		_ZN40_INTERNAL_42781739_4_k_cu_4ab611b8_297384cute1_E,@object
	.size		_ZN40_INTERNAL_42781739_4_k_cu_4ab611b8_297384cute1_E,(_ZN40_INTERNAL_42781739_4_k_cu_4ab611b8_297384cuda3std3__45__cpo6cbeginE - _ZN40_INTERNAL_42781739_4_k_cu_4ab611b8_297384cute1_E)
_ZN40_INTERNAL_42781739_4_k_cu_4ab611b8_297384cute1_E:
	.zero		1
	.type		_ZN40_INTERNAL_42781739_4_k_cu_4ab611b8_297384cuda3std3__45__cpo6cbeginE,@object
	.size		_ZN40_INTERNAL_42781739_4_k_cu_4ab611b8_297384cuda3std3__45__cpo6cbeginE,(_ZN40_INTERNAL_42781739_4_k_cu_4ab611b8_297384cuda3std3__48in_placeE - _ZN40_INTERNAL_42781739_4_k_cu_4ab611b8_297384cuda3std3__45__cpo6cbeginE)
_ZN40_INTERNAL_42781739_4_k_cu_4ab611b8_297384cuda3std3__45__cpo6cbeginE:
	.zero		1
	.type		_ZN40_INTERNAL_42781739_4_k_cu_4ab611b8_297384cuda3std3__48in_placeE,@object
	.size		_ZN40_INTERNAL_42781739_4_k_cu_4ab611b8_297384cuda3std3__48in_placeE,(_ZN40_INTERNAL_42781739_4_k_cu_4ab611b8_297384cuda3std6ranges3__45__cpo9iter_moveE - _ZN40_INTERNAL_42781739_4_k_cu_4ab611b8_297384cuda3std3__48in_placeE)
_ZN40_INTERNAL_42781739_4_k_cu_4ab611b8_297384cuda3std3__48in_placeE:
	.zero		1
	.type		_ZN40_INTERNAL_42781739_4_k_cu_4ab611b8_297384cuda3std6ranges3__45__cpo9iter_moveE,@object
	.size		_ZN40_INTERNAL_42781739_4_k_cu_4ab611b8_297384cuda3std6ranges3__45__cpo9iter_moveE,(_ZN40_INTERNAL_42781739_4_k_cu_4ab611b8_297384cuda3std3__45__cpo5beginE - _ZN40_INTERNAL_42781739_4_k_cu_4ab611b8_297384cuda3std6ranges3__45__cpo9iter_moveE)
_ZN40_INTERNAL_42781739_4_k_cu_4ab611b8_297384cuda3std6ranges3__45__cpo9iter_moveE:
	.zero		1
	.type		_ZN40_INTERNAL_42781739_4_k_cu_4ab611b8_297384cuda3std3__45__cpo5beginE,@object
	.size		_ZN40_INTERNAL_42781739_4_k_cu_4ab611b8_297384cuda3std3__45__cpo5beginE,(_ZN40_INTERNAL_42781739_4_k_cu_4ab611b8_297384cuda3std3__442_GLOBAL__N__42781739_4_k_cu_4ab611b8_297386ignoreE - _ZN40_INTERNAL_42781739_4_k_cu_4ab611b8_297384cuda3std3__45__cpo5beginE)
_ZN40_INTERNAL_42781739_4_k_cu_4ab611b8_297384cuda3std3__45__cpo5beginE:
	.zero		1
	.type		_ZN40_INTERNAL_42781739_4_k_cu_4ab611b8_297384cuda3std3__442_GLOBAL__N__42781739_4_k_cu_4ab611b8_297386ignoreE,@object
	.size		_ZN40_INTERNAL_42781739_4_k_cu_4ab611b8_297384cuda3std3__442_GLOBAL__N__42781739_4_k_cu_4ab611b8_297386ignoreE,(_ZN40_INTERNAL_42781739_4_k_cu_4ab611b8_297384cute7productE - _ZN40_INTERNAL_42781739_4_k_cu_4ab611b8_297384cuda3std3__442_GLOBAL__N__42781739_4_k_cu_4ab611b8_297386ignoreE)
_ZN40_INTERNAL_42781739_4_k_cu_4ab611b8_297384cuda3std3__442_GLOBAL__N__42781739_4_k_cu_4ab611b8_297386ignoreE:
	.zero		1
	.type		_ZN40_INTERNAL_42781739_4_k_cu_4ab611b8_297384cute7productE,@object
	.size		_ZN40_INTERNAL_42781739_4_k_cu_4ab611b8_297384cute7productE,(_ZN40_INTERNAL_42781739_4_k_cu_4ab611b8_297384cuda3std3__45__cpo3endE - _ZN40_INTERNAL_42781739_4_k_cu_4ab611b8_297384cute7productE)
_ZN40_INTERNAL_42781739_4_k_cu_4ab611b8_297384cute7productE:
	.zero		1
	.type		_ZN40_INTERNAL_42781739_4_k_cu_4ab611b8_297384cuda3std3__45__cpo3endE,@object
	.size		_ZN40_INTERNAL_42781739_4_k_cu_4ab611b8_297384cuda3std3__45__cpo3endE,(_ZN40_INTERNAL_42781739_4_k_cu_4ab611b8_297384cuda3std3__419piecewise_constructE - _ZN40_INTERNAL_42781739_4_k_cu_4ab611b8_297384cuda3std3__45__cpo3endE)
_ZN40_INTERNAL_42781739_4_k_cu_4ab611b8_297384cuda3std3__45__cpo3endE:
	.zero		1
	.type		_ZN40_INTERNAL_42781739_4_k_cu_4ab611b8_297384cuda3std3__419piecewise_constructE,@object
	.size		_ZN40_INTERNAL_42781739_4_k_cu_4ab611b8_297384cuda3std3__419piecewise_constructE,(_ZN40_INTERNAL_42781739_4_k_cu_4ab611b8_297384cuda3std3__45__cpo4cendE - _ZN40_INTERNAL_42781739_4_k_cu_4ab611b8_297384cuda3std3__419piecewise_constructE)
_ZN40_INTERNAL_42781739_4_k_cu_4ab611b8_297384cuda3std3__419piecewise_constructE:
	.zero		1
	.type		_ZN40_INTERNAL_42781739_4_k_cu_4ab611b8_297384cuda3std3__45__cpo4cendE,@object
	.size		_ZN40_INTERNAL_42781739_4_k_cu_4ab611b8_297384cuda3std3__45__cpo4cendE,(_ZN40_INTERNAL_42781739_4_k_cu_4ab611b8_297384cuda3std6ranges3__45__cpo4swapE - _ZN40_INTERNAL_42781739_4_k_cu_4ab611b8_297384cuda3std3__45__cpo4cendE)
_ZN40_INTERNAL_42781739_4_k_cu_4ab611b8_297384cuda3std3__45__cpo4cendE:
	.zero		1
	.type		_ZN40_INTERNAL_42781739_4_k_cu_4ab611b8_297384cuda3std6ranges3__45__cpo4swapE,@object
	.size		_ZN40_INTERNAL_42781739_4_k_cu_4ab611b8_297384cuda3std6ranges3__45__cpo4swapE,(.L_10 - _ZN40_INTERNAL_42781739_4_k_cu_4ab611b8_297384cuda3std6ranges3__45__cpo4swapE)
_ZN40_INTERNAL_42781739_4_k_cu_4ab611b8_297384cuda3std6ranges3__45__cpo4swapE:
	.zero		1
.L_10:


//--------------------- .nv.constant0._ZN7cutlass13device_kernelINS_4gemm6kernel13GemmUniversalIN4cute5tupleIJiiiiEEENS1_10collective13CollectiveMmaINS1_35MainloopSm100TmaUmmaWarpSpecializedILi7ELi2ELi4ENS5_IJNS4_1CILi1EEESB_SB_EEEEENS5_IJNSA_ILi64EEENSA_ILi128EEENSA_ILi32EEEEEEfNS5_IJlSB_lEEEfSI_NS4_8TiledMMAINS4_8MMA_AtomIJNS4_17SM100_MMA_TF32_SSINS_10tfloat32_tESM_fLi64ELi128ELNS4_4UMMA5MajorE0ELSO_0ELNSN_7ScaleInE0ELSP_0EEEEEENS4_6LayoutISC_NS5_IJNSA_ILi0EEEST_ST_EEEEENS5_IJNS4_10UnderscoreESW_SW_EEEEENS4_13SM90_TMA_LOADENS4_14ComposedLayoutINS4_7SwizzleILi3ELi4ELi3EEENS4_18smem_ptr_flag_bitsILi32EEENSS_INS5_IJNSA_ILi8EEESG_EEENS5_IJSG_SB_EEEEEEEvNS4_8identityESZ_S19_vS1A_EENS_8epilogue10collective18CollectiveEpilogueINS1C_23Sm100TmaWarpSpecializedILi4ELi2ELi16ELb1ELb0EEEJSH_NS5_IJNSS_ISE_SB_EENSS_ISG_SB_EEEEEfSI_fSI_NS1C_6fusion15FusionCallbacksIS1G_NS1K_17LinearCombinationIffffLNS_15FloatRoundStyleE2EEESH_S1J_JEEENS4_5SM1004TMEM4LOAD26SM100_TMEM_LOAD_16dp128b8xESZ_S19_NS4_17SM75_U32x4_LDSM_NENS4_14SM90_TMA_STOREES19_NS4_17SM90_U32x4_STSM_NENS4_39AutoVectorizingCopyWithAssumedAlignmentILi128EEEEEEvvEEEEvNT_6ParamsE --------------------------
	.section	.nv.constant0._ZN7cutlass13device_kernelINS_4gemm6kernel13GemmUniversalIN4cute5tupleIJiiiiEEENS1_10collective13CollectiveMmaINS1_35MainloopSm100TmaUmmaWarpSpecializedILi7ELi2ELi4ENS5_IJNS4_1CILi1EEESB_SB_EEEEENS5_IJNSA_ILi64EEENSA_ILi128EEENSA_ILi32EEEEEEfNS5_IJlSB_lEEEfSI_NS4_8TiledMMAINS4_8MMA_AtomIJNS4_17SM100_MMA_TF32_SSINS_10tfloat32_tESM_fLi64ELi128ELNS4_4UMMA5MajorE0ELSO_0ELNSN_7ScaleInE0ELSP_0EEEEEENS4_6LayoutISC_NS5_IJNSA_ILi0EEEST_ST_EEEEENS5_IJNS4_10UnderscoreESW_SW_EEEEENS4_13SM90_TMA_LOADENS4_14ComposedLayoutINS4_7SwizzleILi3ELi4ELi3EEENS4_18smem_ptr_flag_bitsILi32EEENSS_INS5_IJNSA_ILi8EEESG_EEENS5_IJSG_SB_EEEEEEEvNS4_8identityESZ_S19_vS1A_EENS_8epilogue10collective18CollectiveEpilogueINS1C_23Sm100TmaWarpSpecializedILi4ELi2ELi16ELb1ELb0EEEJSH_NS5_IJNSS_ISE_SB_EENSS_ISG_SB_EEEEEfSI_fSI_NS1C_6fusion15FusionCallbacksIS1G_NS1K_17LinearCombinationIffffLNS_15FloatRoundStyleE2EEESH_S1J_JEEENS4_5SM1004TMEM4LOAD26SM100_TMEM_LOAD_16dp128b8xESZ_S19_NS4_17SM75_U32x4_LDSM_NENS4_14SM90_TMA_STOREES19_NS4_17SM90_U32x4_STSM_NENS4_39AutoVectorizingCopyWithAssumedAlignmentILi128EEEEEEvvEEEEvNT_6ParamsE,"a",@progbits
	.sectionflags	@""
	.align	4
.nv.constant0._ZN7cutlass13device_kernelINS_4gemm6kernel13GemmUniversalIN4cute5tupleIJiiiiEEENS1_10collective13CollectiveMmaINS1_35MainloopSm100TmaUmmaWarpSpecializedILi7ELi2ELi4ENS5_IJNS4_1CILi1EEESB_SB_EEEEENS5_IJNSA_ILi64EEENSA_ILi128EEENSA_ILi32EEEEEEfNS5_IJlSB_lEEEfSI_NS4_8TiledMMAINS4_8MMA_AtomIJNS4_17SM100_MMA_TF32_SSINS_10tfloat32_tESM_fLi64ELi128ELNS4_4UMMA5MajorE0ELSO_0ELNSN_7ScaleInE0ELSP_0EEEEEENS4_6LayoutISC_NS5_IJNSA_ILi0EEEST_ST_EEEEENS5_IJNS4_10UnderscoreESW_SW_EEEEENS4_13SM90_TMA_LOADENS4_14ComposedLayoutINS4_7SwizzleILi3ELi4ELi3EEENS4_18smem_ptr_flag_bitsILi32EEENSS_INS5_IJNSA_ILi8EEESG_EEENS5_IJSG_SB_EEEEEEEvNS4_8identityESZ_S19_vS1A_EENS_8epilogue10collective18CollectiveEpilogueINS1C_23Sm100TmaWarpSpecializedILi4ELi2ELi16ELb1ELb0EEEJSH_NS5_IJNSS_ISE_SB_EENSS_ISG_SB_EEEEEfSI_fSI_NS1C_6fusion15FusionCallbacksIS1G_NS1K_17LinearCombinationIffffLNS_15FloatRoundStyleE2EEESH_S1J_JEEENS4_5SM1004TMEM4LOAD26SM100_TMEM_LOAD_16dp128b8xESZ_S19_NS4_17SM75_U32x4_LDSM_NENS4_14SM90_TMA_STOREES19_NS4_17SM90_U32x4_STSM_NENS4_39AutoVectorizingCopyWithAssumedAlignmentILi128EEEEEEvvEEEEvNT_6ParamsE:
	.zero		2944


//--------------------- SYMBOLS --------------------------

	.type		.nv.reservedSmem.offset0,@object
	.size		.nv.reservedSmem.offset0,0x4
	.type		.nv.reservedSmem.cap,@object
	.size		.nv.reservedSmem.cap,0x4
	.type		__assertfail,@function
